	.target	sm_90a

	.elftype	@"ET_EXEC"


//--------------------- .note.nv.tkinfo           --------------------------
	.section	.note.nv.tkinfo,"",@"SHT_NOTE"
	.sectionflags	@"SHF_NOTE_NV_TKINFO"
	.tkinfo
        /*0018*/ 	.word	0x00000002
        /*0030*/ 	.string	""
        /*0030*/ 	.string	"ptxas"
        /*0030*/ 	.string	"Cuda compilation tools, release 13.0, V13.0.88"
        /*0030*/ 	.string	"Build cuda_13.0.r13.0/compiler.36424714_0"
        /*0030*/ 	.string	"-arch sm_90a -m 64 "



//--------------------- .note.nv.cuinfo           --------------------------
	.section	.note.nv.cuinfo,"",@"SHT_NOTE"
	.sectionflags	@"SHF_NOTE_NV_CUINFO"
        /*0018*/ 	.short	0x0002
        /*001a*/ 	.short	0x005a
        /*001c*/ 	.short	0x0082
	.zero		2


//--------------------- .nv.info                  --------------------------
	.section	.nv.info,"",@"SHT_CUDA_INFO"
	.align	4


	//----- nvinfo : EIATTR_REGCOUNT
	.align		4
        /*0000*/ 	.byte	0x04, 0x2f
        /*0002*/ 	.short	(.L_15 - .L_14)
	.align		4
.L_14:
        /*0004*/ 	.word	index@(_ZN7cutlass13device_kernelINS_4fmha6kernel28FmhaKernelTmaWarpSpecializedINS1_10collective30FmhaMainloopTmaWarpSpecializedINS_6half_tEffN4cute5tupleIJNS7_1CILi128EEESA_NS9_ILi16EEEEEENS8_IJiNS9_ILi1EEENS8_IJiiEEEEEESF_SF_NS4_12CausalFusionEJEEENS4_15FmhaFwdEpilogueIS6_fNS8_IJNS9_ILi64EEESB_SA_EEEEENS2_23IndividualTileSchedulerEJEEEEEvNT_6ParamsE)
        /*0008*/ 	.word	0x000000a8


	//----- nvinfo : EIATTR_FRAME_SIZE
	.align		4
.L_15:
        /*000c*/ 	.byte	0x04, 0x11
        /*000e*/ 	.short	(.L_17 - .L_16)
	.align		4
.L_16:
        /*0010*/ 	.word	index@($__internal_0_$__cuda_sm20_rcp_rn_f32_slowpath)
        /*0014*/ 	.word	0x00000000


	//----- nvinfo : EIATTR_FRAME_SIZE
	.align		4
.L_17:
        /*0018*/ 	.byte	0x04, 0x11
        /*001a*/ 	.short	(.L_19 - .L_18)
	.align		4
.L_18:
        /*001c*/ 	.word	index@(_ZN7cutlass13device_kernelINS_4fmha6kernel28FmhaKernelTmaWarpSpecializedINS1_10collective30FmhaMainloopTmaWarpSpecializedINS_6half_tEffN4cute5tupleIJNS7_1CILi128EEESA_NS9_ILi16EEEEEENS8_IJiNS9_ILi1EEENS8_IJiiEEEEEESF_SF_NS4_12CausalFusionEJEEENS4_15FmhaFwdEpilogueIS6_fNS8_IJNS9_ILi64EEESB_SA_EEEEENS2_23IndividualTileSchedulerEJEEEEEvNT_6ParamsE)
        /*0020*/ 	.word	0x00000000


	//----- nvinfo : EIATTR_MIN_STACK_SIZE
	.align		4
.L_19:
        /*0024*/ 	.byte	0x04, 0x12
        /*0026*/ 	.short	(.L_21 - .L_20)
	.align		4
.L_20:
        /*0028*/ 	.word	index@(_ZN7cutlass13device_kernelINS_4fmha6kernel28FmhaKernelTmaWarpSpecializedINS1_10collective30FmhaMainloopTmaWarpSpecializedINS_6half_tEffN4cute5tupleIJNS7_1CILi128EEESA_NS9_ILi16EEEEEENS8_IJiNS9_ILi1EEENS8_IJiiEEEEEESF_SF_NS4_12CausalFusionEJEEENS4_15FmhaFwdEpilogueIS6_fNS8_IJNS9_ILi64EEESB_SA_EEEEENS2_23IndividualTileSchedulerEJEEEEEvNT_6ParamsE)
        /*002c*/ 	.word	0x00000000
.L_21:


//--------------------- .nv.compat                --------------------------
	.section	.nv.compat,"",@"SHT_CUDA_COMPAT_INFO"
	.align	4
        /*0000*/ 	.byte	0x02, 0x09, 0x01, 0x00, 0x02, 0x02, 0x04, 0x00, 0x02, 0x05, 0x05, 0x00, 0x03, 0x07, 0x01, 0x01
        /*0010*/ 	.byte	0x02, 0x03, 0x01, 0x00, 0x02, 0x06, 0x01, 0x00, 0x04, 0x0b, 0x08, 0x00, 0x00, 0x00, 0x00, 0x00
        /*0020*/ 	.byte	0x00, 0x00, 0x00, 0x00


//--------------------- .nv.info._ZN7cutlass13device_kernelINS_4fmha6kernel28FmhaKernelTmaWarpSpecializedINS1_10collective30FmhaMainloopTmaWarpSpecializedINS_6half_tEffN4cute5tupleIJNS7_1CILi128EEESA_NS9_ILi16EEEEEENS8_IJiNS9_ILi1EEENS8_IJiiEEEEEESF_SF_NS4_12CausalFusionEJEEENS4_15FmhaFwdEpilogueIS6_fNS8_IJNS9_ILi64EEESB_SA_EEEEENS2_23IndividualTileSchedulerEJEEEEEvNT_6ParamsE --------------------------
	.section	.nv.info._ZN7cutlass13device_kernelINS_4fmha6kernel28FmhaKernelTmaWarpSpecializedINS1_10collective30FmhaMainloopTmaWarpSpecializedINS_6half_tEffN4cute5tupleIJNS7_1CILi128EEESA_NS9_ILi16EEEEEENS8_IJiNS9_ILi1EEENS8_IJiiEEEEEESF_SF_NS4_12CausalFusionEJEEENS4_15FmhaFwdEpilogueIS6_fNS8_IJNS9_ILi64EEESB_SA_EEEEENS2_23IndividualTileSchedulerEJEEEEEvNT_6ParamsE,"",@"SHT_CUDA_INFO"
	.sectionflags	@""
	.align	4


	//----- nvinfo : EIATTR_CUDA_API_VERSION
	.align		4
        /*0000*/ 	.byte	0x04, 0x37
        /*0002*/ 	.short	(.L_23 - .L_22)
.L_22:
        /*0004*/ 	.word	0x00000082


	//----- nvinfo : EIATTR_KPARAM_INFO
	.align		4
.L_23:
        /*0008*/ 	.byte	0x04, 0x17
        /*000a*/ 	.short	(.L_25 - .L_24)
.L_24:
        /*000c*/ 	.word	0x00000000
        /*0010*/ 	.short	0x0000
        /*0012*/ 	.short	0x0070
        /*0014*/ 	.byte	0x00, 0xf0, 0x01, 0x20


	//----- nvinfo : EIATTR_SPARSE_MMA_MASK
	.align		4
.L_25:
        /*0018*/ 	.byte	0x03, 0x50
        /*001a*/ 	.short	0x0000


	//----- nvinfo : EIATTR_MAXREG_COUNT
	.align		4
        /*001c*/ 	.byte	0x03, 0x1b
        /*001e*/ 	.short	0x00a8


	//----- nvinfo : EIATTR_NUM_BARRIERS
	.align		4
        /*0020*/ 	.byte	0x02, 0x4c
        /*0022*/ 	.byte	0x02
	.zero		1


	//----- nvinfo : EIATTR_EXTERNS
	.align		4
        /*0024*/ 	.byte	0x04, 0x0f
        /*0026*/ 	.short	(.L_27 - .L_26)


	//   ....[0]....
	.align		4
.L_26:
        /*0028*/ 	.word	index@(__assertfail)


	//----- nvinfo : EIATTR_MERCURY_ISA_VERSION
	.align		4
.L_27:
        /*002c*/ 	.byte	0x03, 0x5f
        /*002e*/ 	.short	0x0101


	//----- nvinfo : EIATTR_INT_WARP_WIDE_INSTR_OFFSETS
	.align		4
        /*0030*/ 	.byte	0x04, 0x31
        /*0032*/ 	.short	(.L_29 - .L_28)


	//   ....[0]....
.L_28:
        /*0034*/ 	.word	0x000006f0


	//   ....[1]....
        /*0038*/ 	.word	0x00000700


	//   ....[2]....
        /*003c*/ 	.word	0x00000710


	//   ....[3]....
        /*0040*/ 	.word	0x00000720


	//   ....[4]....
        /*0044*/ 	.word	0x00000790


	//----- nvinfo : EIATTR_COOP_GROUP_MASK_REGIDS
	.align		4
.L_29:
        /*0048*/ 	.byte	0x04, 0x29
        /*004a*/ 	.short	(.L_31 - .L_30)


	//   ....[0]....
.L_30:
        /*004c*/ 	.word	0xffffffff


	//   ....[1]....
        /*0050*/ 	.word	0xffffffff


	//   ....[2]....
        /*0054*/ 	.word	0xffffffff


	//   ....[3]....
        /*0058*/ 	.word	0xffffffff


	//   ....[4]....
        /*005c*/ 	.word	0xffffffff


	//   ....[5]....
        /*0060*/ 	.word	0xffffffff


	//   ....[6]....
        /*0064*/ 	.word	0xffffffff


	//   ....[7]....
        /*0068*/ 	.word	0xffffffff


	//   ....[8]....
        /*006c*/ 	.word	0xffffffff


	//   ....[9]....
        /*0070*/ 	.word	0xffffffff


	//   ....[10]....
        /*0074*/ 	.word	0xffffffff


	//   ....[11]....
        /*0078*/ 	.word	0xffffffff


	//   ....[12]....
        /*007c*/ 	.word	0xffffffff


	//   ....[13]....
        /*0080*/ 	.word	0xffffffff


	//   ....[14]....
        /*0084*/ 	.word	0xffffffff


	//   ....[15]....
        /*0088*/ 	.word	0xffffffff


	//   ....[16]....
        /*008c*/ 	.word	0xffffffff


	//   ....[17]....
        /*0090*/ 	.word	0xffffffff


	//   ....[18]....
        /*0094*/ 	.word	0xffffffff


	//   ....[19]....
        /*0098*/ 	.word	0xffffffff


	//   ....[20]....
        /*009c*/ 	.word	0xffffffff


	//   ....[21]....
        /*00a0*/ 	.word	0xffffffff


	//----- nvinfo : EIATTR_COOP_GROUP_INSTR_OFFSETS
	.align		4
.L_31:
        /*00a4*/ 	.byte	0x04, 0x28
        /*00a6*/ 	.short	(.L_33 - .L_32)


	//   ....[0]....
.L_32:
        /*00a8*/ 	.word	0x00000050


	//   ....[1]....
        /*00ac*/ 	.word	0x00000080


	//   ....[2]....
        /*00b0*/ 	.word	0x000001b0


	//   ....[3]....
        /*00b4*/ 	.word	0x00000370


	//   ....[4]....
        /*00b8*/ 	.word	0x00000530


	//   ....[5]....
        /*00bc*/ 	.word	0x00000690


	//   ....[6]....
        /*00c0*/ 	.word	0x00001a50


	//   ....[7]....
        /*00c4*/ 	.word	0x00001af0


	//   ....[8]....
        /*00c8*/ 	.word	0x00002350


	//   ....[9]....
        /*00cc*/ 	.word	0x00002470


	//   ....[10]....
        /*00d0*/ 	.word	0x00003fd0


	//   ....[11]....
        /*00d4*/ 	.word	0x00004000


	//   ....[12]....
        /*00d8*/ 	.word	0x00004800


	//   ....[13]....
        /*00dc*/ 	.word	0x00004920


	//   ....[14]....
        /*00e0*/ 	.word	0x00006cb0


	//   ....[15]....
        /*00e4*/ 	.word	0x00006db0


	//   ....[16]....
        /*00e8*/ 	.word	0x00007a30


	//   ....[17]....
        /*00ec*/ 	.word	0x00007b70


	//   ....[18]....
        /*00f0*/ 	.word	0x00009400


	//   ....[19]....
        /*00f4*/ 	.word	0x00009440


	//   ....[20]....
        /*00f8*/ 	.word	0x00009480


	//   ....[21]....
        /*00fc*/ 	.word	0x00009490


	//----- nvinfo : EIATTR_REG_RECONFIG
	.align		4
.L_33:
        /*0100*/ 	.byte	0x01, 0x54
	.zero		2


	//----- nvinfo : EIATTR_SYSCALL_OFFSETS
	.align		4
        /*0104*/ 	.byte	0x04, 0x46
        /*0106*/ 	.short	(.L_35 - .L_34)


	//   ....[0]....
.L_34:
        /*0108*/ 	.word	0x00009cf0


	//   ....[1]....
        /*010c*/ 	.word	0x00009e50


	//----- nvinfo : EIATTR_MBARRIER_INSTR_OFFSETS
	.align		4
.L_35:
        /*0110*/ 	.byte	0x04, 0x39
        /*0112*/ 	.short	(.L_37 - .L_36)


	//   ....[0]....
.L_36:
        /*0114*/ 	.word	0x00000320
        /*0118*/ 	.word	0x000000ff
        /*011c*/ 	.word	0x00006050
        /*0120*/ 	.short	0x0100
        /*0122*/ 	.byte	0x0b
	.zero		1


	//   ....[1]....
        /*0124*/ 	.word	0x00000330
        /*0128*/ 	.word	0x000000ff
        /*012c*/ 	.word	0x00006060
        /*0130*/ 	.short	0x0100
        /*0132*/ 	.byte	0x0b
	.zero		1


	//   ....[2]....
        /*0134*/ 	.word	0x00000340
        /*0138*/ 	.word	0x000000ff
        /*013c*/ 	.word	0x00006058
        /*0140*/ 	.short	0x0100
        /*0142*/ 	.byte	0x0b
	.zero		1


	//   ....[3]....
        /*0144*/ 	.word	0x00000350
        /*0148*/ 	.word	0x000000ff
        /*014c*/ 	.word	0x00006068
        /*0150*/ 	.short	0x0100
        /*0152*/ 	.byte	0x0b
	.zero		1


	//   ....[4]....
        /*0154*/ 	.word	0x00000480
        /*0158*/ 	.word	0x000000ff
        /*015c*/ 	.word	0x00006000
        /*0160*/ 	.short	0x0100
        /*0162*/ 	.byte	0x0b
	.zero		1


	//   ....[5]....
        /*0164*/ 	.word	0x00000490
        /*0168*/ 	.word	0x000000ff
        /*016c*/ 	.word	0x00006028
        /*0170*/ 	.short	0x0100
        /*0172*/ 	.byte	0x0b
	.zero		1


	//   ....[6]....
        /*0174*/ 	.word	0x000004a0
        /*0178*/ 	.word	0x000000ff
        /*017c*/ 	.word	0x00006008
        /*0180*/ 	.short	0x0100
        /*0182*/ 	.byte	0x0b
	.zero		1


	//   ....[7]....
        /*0184*/ 	.word	0x000004b0
        /*0188*/ 	.word	0x000000ff
        /*018c*/ 	.word	0x00006030
        /*0190*/ 	.short	0x0100
        /*0192*/ 	.byte	0x0b
	.zero		1


	//   ....[8]....
        /*0194*/ 	.word	0x000004c0
        /*0198*/ 	.word	0x000000ff
        /*019c*/ 	.word	0x00006010
        /*01a0*/ 	.short	0x0100
        /*01a2*/ 	.byte	0x0b
	.zero		1


	//   ....[9]....
        /*01a4*/ 	.word	0x000004d0
        /*01a8*/ 	.word	0x000000ff
        /*01ac*/ 	.word	0x00006038
        /*01b0*/ 	.short	0x0100
        /*01b2*/ 	.byte	0x0b
	.zero		1


	//   ....[10]....
        /*01b4*/ 	.word	0x000004e0
        /*01b8*/ 	.word	0x000000ff
        /*01bc*/ 	.word	0x00006018
        /*01c0*/ 	.short	0x0100
        /*01c2*/ 	.byte	0x0b
	.zero		1


	//   ....[11]....
        /*01c4*/ 	.word	0x000004f0
        /*01c8*/ 	.word	0x000000ff
        /*01cc*/ 	.word	0x00006040
        /*01d0*/ 	.short	0x0100
        /*01d2*/ 	.byte	0x0b
	.zero		1


	//   ....[12]....
        /*01d4*/ 	.word	0x00000500
        /*01d8*/ 	.word	0x000000ff
        /*01dc*/ 	.word	0x00006020
        /*01e0*/ 	.short	0x0100
        /*01e2*/ 	.byte	0x0b
	.zero		1


	//   ....[13]....
        /*01e4*/ 	.word	0x00000510
        /*01e8*/ 	.word	0x000000ff
        /*01ec*/ 	.word	0x00006048
        /*01f0*/ 	.short	0x0100
        /*01f2*/ 	.byte	0x0b
	.zero		1


	//   ....[14]....
        /*01f4*/ 	.word	0x00000640
        /*01f8*/ 	.word	0x000000ff
        /*01fc*/ 	.word	0x00006070
        /*0200*/ 	.short	0x0100
        /*0202*/ 	.byte	0x0b
	.zero		1


	//   ....[15]....
        /*0204*/ 	.word	0x00000650
        /*0208*/ 	.word	0x000000ff
        /*020c*/ 	.word	0x00006080
        /*0210*/ 	.short	0x0100
        /*0212*/ 	.byte	0x0b
	.zero		1


	//   ....[16]....
        /*0214*/ 	.word	0x00000660
        /*0218*/ 	.word	0x000000ff
        /*021c*/ 	.word	0x00006078
        /*0220*/ 	.short	0x0100
        /*0222*/ 	.byte	0x0b
	.zero		1


	//   ....[17]....
        /*0224*/ 	.word	0x00000670
        /*0228*/ 	.word	0x000000ff
        /*022c*/ 	.word	0x00006088
        /*0230*/ 	.short	0x0100
        /*0232*/ 	.byte	0x0b
	.zero		1


	//   ....[18]....
        /*0234*/ 	.word	0x000007b0
        /*0238*/ 	.word	0x000000ff
        /*023c*/ 	.word	0x00006090
        /*0240*/ 	.short	0x0100
        /*0242*/ 	.byte	0x08
	.zero		1


	//   ....[19]....
        /*0244*/ 	.word	0x000007c0
        /*0248*/ 	.word	0x000000ff
        /*024c*/ 	.word	0x00006098
        /*0250*/ 	.short	0x0100
        /*0252*/ 	.byte	0x08
	.zero		1


	//   ....[20]....
        /*0254*/ 	.word	0x000007d0
        /*0258*/ 	.word	0x000000ff
        /*025c*/ 	.word	0x000060a0
        /*0260*/ 	.short	0x0100
        /*0262*/ 	.byte	0x08
	.zero		1


	//   ....[21]....
        /*0264*/ 	.word	0x000007e0
        /*0268*/ 	.word	0x000000ff
        /*026c*/ 	.word	0x000060a8
        /*0270*/ 	.short	0x0100
        /*0272*/ 	.byte	0x08
	.zero		1


	//   ....[22]....
        /*0274*/ 	.word	0x000008e0
        /*0278*/ 	.word	0x000000ff
        /*027c*/ 	.word	0x000060c0
        /*0280*/ 	.short	0x0100
        /*0282*/ 	.byte	0x0b
	.zero		1


	//   ....[23]....
        /*0284*/ 	.word	0x000008f0
        /*0288*/ 	.word	0x000000ff
        /*028c*/ 	.word	0x000060c8
        /*0290*/ 	.short	0x0100
        /*0292*/ 	.byte	0x0b
	.zero		1


	//   ....[24]....
        /*0294*/ 	.word	0x00000e90
        /*0298*/ 	.word	0x000000ff
        /*029c*/ 	.word	0x00006050
        /*02a0*/ 	.short	0x010a
        /*02a2*/ 	.byte	0x06
	.zero		1


	//   ....[25]....
        /*02a4*/ 	.word	0x00000f20
        /*02a8*/ 	.word	0x000000ff
        /*02ac*/ 	.word	0x00006000
        /*02b0*/ 	.short	0x010a
        /*02b2*/ 	.byte	0x26
	.zero		1


	//   ....[26]....
        /*02b4*/ 	.word	0x00000f70
        /*02b8*/ 	.word	0x000000ff
        /*02bc*/ 	.word	0xfffffff8
        /*02c0*/ 	.short	0x010a
        /*02c2*/ 	.byte	0x10
	.zero		1


	//   ....[27]....
        /*02c4*/ 	.word	0x000035d0
        /*02c8*/ 	.word	0x0000001e
        /*02cc*/ 	.word	0x00000000
        /*02d0*/ 	.short	0x0101
        /*02d2*/ 	.byte	0x09
	.zero		1


	//   ....[28]....
        /*02d4*/ 	.word	0x00003810
        /*02d8*/ 	.word	0x000000ff
        /*02dc*/ 	.word	0x00006008
        /*02e0*/ 	.short	0x010a
        /*02e2*/ 	.byte	0x26
	.zero		1


	//   ....[29]....
        /*02e4*/ 	.word	0x00003b50
        /*02e8*/ 	.word	0x000000ff
        /*02ec*/ 	.word	0x00000000
        /*02f0*/ 	.short	0x0101
        /*02f2*/ 	.byte	0x06
	.zero		1


	//   ....[30]....
        /*02f4*/ 	.word	0x00003ca0
        /*02f8*/ 	.word	0x000000ff
        /*02fc*/ 	.word	0x00006000
        /*0300*/ 	.short	0x010a
        /*0302*/ 	.byte	0x06
	.zero		1


	//   ....[31]....
        /*0304*/ 	.word	0x00005b80
        /*0308*/ 	.word	0x000000ff
        /*030c*/ 	.word	0x00006000
        /*0310*/ 	.short	0x010a
        /*0312*/ 	.byte	0x06
	.zero		1


	//   ....[32]....
        /*0314*/ 	.word	0x00005df0
        /*0318*/ 	.word	0x000000ff
        /*031c*/ 	.word	0x00006000
        /*0320*/ 	.short	0x010a
        /*0322*/ 	.byte	0x06
	.zero		1


	//   ....[33]....
        /*0324*/ 	.word	0x00006150
        /*0328*/ 	.word	0x000000ff
        /*032c*/ 	.word	0x00000000
        /*0330*/ 	.short	0x0101
        /*0332*/ 	.byte	0x06
	.zero		1


	//   ....[34]....
        /*0334*/ 	.word	0x00006200
        /*0338*/ 	.word	0x000000ff
        /*033c*/ 	.word	0x00000000
        /*0340*/ 	.short	0x0101
        /*0342*/ 	.byte	0x06
	.zero		1


	//   ....[35]....
        /*0344*/ 	.word	0x000063a0
        /*0348*/ 	.word	0x000000ff
        /*034c*/ 	.word	0x00006000
        /*0350*/ 	.short	0x010a
        /*0352*/ 	.byte	0x06
	.zero		1


	//   ....[36]....
        /*0354*/ 	.word	0x00008cd0
        /*0358*/ 	.word	0x000000ff
        /*035c*/ 	.word	0x00006000
        /*0360*/ 	.short	0x010a
        /*0362*/ 	.byte	0x06
	.zero		1


	//   ....[37]....
        /*0364*/ 	.word	0x00008ee0
        /*0368*/ 	.word	0x000000ff
        /*036c*/ 	.word	0x00006000
        /*0370*/ 	.short	0x010a
        /*0372*/ 	.byte	0x06
	.zero		1


	//   ....[38]....
        /*0374*/ 	.word	0x00009240
        /*0378*/ 	.word	0x000000ff
        /*037c*/ 	.word	0x00000000
        /*0380*/ 	.short	0x0101
        /*0382*/ 	.byte	0x06
	.zero		1


	//   ....[39]....
        /*0384*/ 	.word	0x000092f0
        /*0388*/ 	.word	0x000000ff
        /*038c*/ 	.word	0x00000000
        /*0390*/ 	.short	0x0101
        /*0392*/ 	.byte	0x06
	.zero		1


	//   ....[40]....
        /*0394*/ 	.word	0x000098d0
        /*0398*/ 	.word	0x000000ff
        /*039c*/ 	.word	0x00000008
        /*03a0*/ 	.short	0x010a
        /*03a2*/ 	.byte	0x10
	.zero		1


	//   ....[41]....
        /*03a4*/ 	.word	0x0000a240
        /*03a8*/ 	.word	0x00000000
        /*03ac*/ 	.word	0x00006090
        /*03b0*/ 	.short	0x0101
        /*03b2*/ 	.byte	0x26
	.zero		1


	//   ....[42]....
        /*03b4*/ 	.word	0x0000a410
        /*03b8*/ 	.word	0x00000004
        /*03bc*/ 	.word	0x00006060
        /*03c0*/ 	.short	0x010a
        /*03c2*/ 	.byte	0x3f
	.zero		1


	//   ....[43]....
        /*03c4*/ 	.word	0x0000a660
        /*03c8*/ 	.word	0x00000005
        /*03cc*/ 	.word	0x00006028
        /*03d0*/ 	.short	0x010a
        /*03d2*/ 	.byte	0x3f
	.zero		1


	//   ....[44]....
        /*03d4*/ 	.word	0x0000a8a0
        /*03d8*/ 	.word	0x00000004
        /*03dc*/ 	.word	0x00006060
        /*03e0*/ 	.short	0x010a
        /*03e2*/ 	.byte	0x3f
	.zero		1


	//   ....[45]....
        /*03e4*/ 	.word	0x0000ab10
        /*03e8*/ 	.word	0x00000003
        /*03ec*/ 	.word	0x00006028
        /*03f0*/ 	.short	0x010a
        /*03f2*/ 	.byte	0x3f
	.zero		1


	//   ....[46]....
        /*03f4*/ 	.word	0x0000ae20
        /*03f8*/ 	.word	0x00000007
        /*03fc*/ 	.word	0x00006028
        /*0400*/ 	.short	0x010a
        /*0402*/ 	.byte	0x3f
	.zero		1


	//   ....[47]....
        /*0404*/ 	.word	0x0000b090
        /*0408*/ 	.word	0x00000004
        /*040c*/ 	.word	0x00006028
        /*0410*/ 	.short	0x010a
        /*0412*/ 	.byte	0x3f
	.zero		1


	//   ....[48]....
        /*0414*/ 	.word	0x0000b2f0
        /*0418*/ 	.word	0x00000003
        /*041c*/ 	.word	0x00006050
        /*0420*/ 	.short	0x010a
        /*0422*/ 	.byte	0x3f
	.zero		1


	//   ....[49]....
        /*0424*/ 	.word	0x0000b350
        /*0428*/ 	.word	0x00000002
        /*042c*/ 	.word	0x00006000
        /*0430*/ 	.short	0x010a
        /*0432*/ 	.byte	0x3f
	.zero		1


	//   ....[50]....
        /*0434*/ 	.word	0x0000b3b0
        /*0438*/ 	.word	0x00000003
        /*043c*/ 	.word	0xfffffff8
        /*0440*/ 	.short	0x010a
        /*0442*/ 	.byte	0x3f
	.zero		1


	//   ....[51]....
        /*0444*/ 	.word	0x0000b410
        /*0448*/ 	.word	0x0000000a
        /*044c*/ 	.word	0x00006008
        /*0450*/ 	.short	0x010a
        /*0452*/ 	.byte	0x3f
	.zero		1


	//   ....[52]....
        /*0454*/ 	.word	0x0000b470
        /*0458*/ 	.word	0x00000006
        /*045c*/ 	.word	0x00006000
        /*0460*/ 	.short	0x010a
        /*0462*/ 	.byte	0x3f
	.zero		1


	//   ....[53]....
        /*0464*/ 	.word	0x0000b4d0
        /*0468*/ 	.word	0x0000000a
        /*046c*/ 	.word	0x00006000
        /*0470*/ 	.short	0x010a
        /*0472*/ 	.byte	0x3f
	.zero		1


	//   ....[54]....
        /*0474*/ 	.word	0x0000b530
        /*0478*/ 	.word	0x00000006
        /*047c*/ 	.word	0x00006000
        /*0480*/ 	.short	0x010a
        /*0482*/ 	.byte	0x3f
	.zero		1


	//   ....[55]....
        /*0484*/ 	.word	0x0000b590
        /*0488*/ 	.word	0x0000000d
        /*048c*/ 	.word	0x00006000
        /*0490*/ 	.short	0x010a
        /*0492*/ 	.byte	0x3f
	.zero		1


	//   ....[56]....
        /*0494*/ 	.word	0x0000b5f0
        /*0498*/ 	.word	0x00000003
        /*049c*/ 	.word	0x00000008
        /*04a0*/ 	.short	0x010a
        /*04a2*/ 	.byte	0x3f
	.zero		1


	//   ....[57]....
        /*04a4*/ 	.word	0x0000b640
        /*04a8*/ 	.word	0x00000004
        /*04ac*/ 	.word	0x00006060
        /*04b0*/ 	.short	0x010a
        /*04b2*/ 	.byte	0x3f
	.zero		1


	//   ....[58]....
        /*04b4*/ 	.word	0x0000b690
        /*04b8*/ 	.word	0x00000005
        /*04bc*/ 	.word	0x00006028
        /*04c0*/ 	.short	0x010a
        /*04c2*/ 	.byte	0x3f
	.zero		1


	//   ....[59]....
        /*04c4*/ 	.word	0x0000b6e0
        /*04c8*/ 	.word	0x00000004
        /*04cc*/ 	.word	0x00006060
        /*04d0*/ 	.short	0x010a
        /*04d2*/ 	.byte	0x3f
	.zero		1


	//   ....[60]....
        /*04d4*/ 	.word	0x0000b730
        /*04d8*/ 	.word	0x00000003
        /*04dc*/ 	.word	0x00006028
        /*04e0*/ 	.short	0x010a
        /*04e2*/ 	.byte	0x3f
	.zero		1


	//   ....[61]....
        /*04e4*/ 	.word	0x0000b780
        /*04e8*/ 	.word	0x00000007
        /*04ec*/ 	.word	0x00006028
        /*04f0*/ 	.short	0x010a
        /*04f2*/ 	.byte	0x3f
	.zero		1


	//   ....[62]....
        /*04f4*/ 	.word	0x0000b7d0
        /*04f8*/ 	.word	0x00000004
        /*04fc*/ 	.word	0x00006028
        /*0500*/ 	.short	0x010a
        /*0502*/ 	.byte	0x3f
	.zero		1


	//----- nvinfo : EIATTR_NUM_MBARRIERS
	.align		4
.L_37:
        /*0504*/ 	.byte	0x03, 0x38
        /*0506*/ 	.short	0x0018


	//----- nvinfo : EIATTR_EXIT_INSTR_OFFSETS
	.align		4
        /*0508*/ 	.byte	0x04, 0x1c
        /*050a*/ 	.short	(.L_39 - .L_38)


	//   ....[0]....
.L_38:
        /*050c*/ 	.word	0x00000990


	//   ....[1]....
        /*0510*/ 	.word	0x0000a250


	//   ....[2]....
        /*0514*/ 	.word	0x0000a290


	//   ....[3]....
        /*0518*/ 	.word	0x0000ad20


	//   ....[4]....
        /*051c*/ 	.word	0x0000b2d0


	//----- nvinfo : EIATTR_MAX_THREADS
	.align		4
.L_39:
        /*0520*/ 	.byte	0x04, 0x05
        /*0522*/ 	.short	(.L_41 - .L_40)
.L_40:
        /*0524*/ 	.word	0x00000180
        /*0528*/ 	.word	0x00000001
        /*052c*/ 	.word	0x00000001


	//----- nvinfo : EIATTR_CRS_STACK_SIZE
	.align		4
.L_41:
        /*0530*/ 	.byte	0x04, 0x1e
        /*0532*/ 	.short	(.L_43 - .L_42)
.L_42:
        /*0534*/ 	.word	0x00000000


	//----- nvinfo : EIATTR_CBANK_PARAM_SIZE
	.align		4
.L_43:
        /*0538*/ 	.byte	0x03, 0x19
        /*053a*/ 	.short	0x0870


	//----- nvinfo : EIATTR_PARAM_CBANK
	.align		4
        /*053c*/ 	.byte	0x04, 0x0a
        /*053e*/ 	.short	(.L_45 - .L_44)
	.align		4
.L_44:
        /*0540*/ 	.word	index@(.nv.constant0._ZN7cutlass13device_kernelINS_4fmha6kernel28FmhaKernelTmaWarpSpecializedINS1_10collective30FmhaMainloopTmaWarpSpecializedINS_6half_tEffN4cute5tupleIJNS7_1CILi128EEESA_NS9_ILi16EEEEEENS8_IJiNS9_ILi1EEENS8_IJiiEEEEEESF_SF_NS4_12CausalFusionEJEEENS4_15FmhaFwdEpilogueIS6_fNS8_IJNS9_ILi64EEESB_SA_EEEEENS2_23IndividualTileSchedulerEJEEEEEvNT_6ParamsE)
        /*0544*/ 	.short	0x0210
        /*0546*/ 	.short	0x0870


	//----- nvinfo : EIATTR_SW_WAR
	.align		4
.L_45:
        /*0548*/ 	.byte	0x04, 0x36
        /*054a*/ 	.short	(.L_47 - .L_46)
.L_46:
        /*054c*/ 	.word	0x00000008
.L_47:


//--------------------- .nv.callgraph             --------------------------
	.section	.nv.callgraph,"",@"SHT_CUDA_CALLGRAPH"
	.align	4
	.sectionentsize	8
	.align		4
        /*0000*/ 	.word	0x00000000
	.align		4
        /*0004*/ 	.word	0xffffffff
	.align		4
        /*0008*/ 	.word	index@(_ZN7cutlass13device_kernelINS_4fmha6kernel28FmhaKernelTmaWarpSpecializedINS1_10collective30FmhaMainloopTmaWarpSpecializedINS_6half_tEffN4cute5tupleIJNS7_1CILi128EEESA_NS9_ILi16EEEEEENS8_IJiNS9_ILi1EEENS8_IJiiEEEEEESF_SF_NS4_12CausalFusionEJEEENS4_15FmhaFwdEpilogueIS6_fNS8_IJNS9_ILi64EEESB_SA_EEEEENS2_23IndividualTileSchedulerEJEEEEEvNT_6ParamsE)
	.align		4
        /*000c*/ 	.word	index@(__assertfail)
	.align		4
        /*0010*/ 	.word	0x00000000
	.align		4
        /*0014*/ 	.word	0xfffffffe
	.align		4
        /*0018*/ 	.word	0x00000000
	.align		4
        /*001c*/ 	.word	0xfffffffd
	.align		4
        /*0020*/ 	.word	0x00000000
	.align		4
        /*0024*/ 	.word	0xfffffffc


//--------------------- .nv.constant4             --------------------------
	.section	.nv.constant4,"a",@progbits
	.align	8
	.align		8
.nv.constant4:
        /*0000*/ 	.dword	__assertfail
	.align		8
        /*0008*/ 	.dword	__unnamed_1
	.align		8
        /*0010*/ 	.dword	_ZN39_INTERNAL_23d9e8de_4_k_cu_1e04a827_29384cuda3std3__45__cpo5beginE
	.align		8
        /*0018*/ 	.dword	_ZN39_INTERNAL_23d9e8de_4_k_cu_1e04a827_29384cuda3std3__45__cpo3endE
	.align		8
        /*0020*/ 	.dword	_ZN39_INTERNAL_23d9e8de_4_k_cu_1e04a827_29384cuda3std3__45__cpo6cbeginE
	.align		8
        /*0028*/ 	.dword	_ZN39_INTERNAL_23d9e8de_4_k_cu_1e04a827_29384cuda3std3__45__cpo4cendE
	.align		8
        /*0030*/ 	.dword	_ZN39_INTERNAL_23d9e8de_4_k_cu_1e04a827_29384cuda3std3__441_GLOBAL__N__23d9e8de_4_k_cu_1e04a827_29386ignoreE
	.align		8
        /*0038*/ 	.dword	_ZN39_INTERNAL_23d9e8de_4_k_cu_1e04a827_29384cuda3std3__419piecewise_constructE
	.align		8
        /*0040*/ 	.dword	_ZN39_INTERNAL_23d9e8de_4_k_cu_1e04a827_29384cuda3std3__48in_placeE
	.align		8
        /*0048*/ 	.dword	_ZN39_INTERNAL_23d9e8de_4_k_cu_1e04a827_29384cuda3std6ranges3__45__cpo4swapE
	.align		8
        /*0050*/ 	.dword	_ZN39_INTERNAL_23d9e8de_4_k_cu_1e04a827_29384cuda3std6ranges3__45__cpo9iter_moveE
	.align		8
        /*0058*/ 	.dword	_ZN39_INTERNAL_23d9e8de_4_k_cu_1e04a827_29384cute7productE
	.align		8
        /*0060*/ 	.dword	_ZN39_INTERNAL_23d9e8de_4_k_cu_1e04a827_29384cute1_E
	.align		8
        /*0068*/ 	.dword	$str$24
	.align		8
        /*0070*/ 	.dword	$str$25


//--------------------- .text._ZN7cutlass13device_kernelINS_4fmha6kernel28FmhaKernelTmaWarpSpecializedINS1_10collective30FmhaMainloopTmaWarpSpecializedINS_6half_tEffN4cute5tupleIJNS7_1CILi128EEESA_NS9_ILi16EEEEEENS8_IJiNS9_ILi1EEENS8_IJiiEEEEEESF_SF_NS4_12CausalFusionEJEEENS4_15FmhaFwdEpilogueIS6_fNS8_IJNS9_ILi64EEESB_SA_EEEEENS2_23IndividualTileSchedulerEJEEEEEvNT_6ParamsE --------------------------
	.section	.text._ZN7cutlass13device_kernelINS_4fmha6kernel28FmhaKernelTmaWarpSpecializedINS1_10collective30FmhaMainloopTmaWarpSpecializedINS_6half_tEffN4cute5tupleIJNS7_1CILi128EEESA_NS9_ILi16EEEEEENS8_IJiNS9_ILi1EEENS8_IJiiEEEEEESF_SF_NS4_12CausalFusionEJEEENS4_15FmhaFwdEpilogueIS6_fNS8_IJNS9_ILi64EEESB_SA_EEEEENS2_23IndividualTileSchedulerEJEEEEEvNT_6ParamsE,"ax",@progbits
	.align	128
.text._ZN7cutlass13device_kernelINS_4fmha6kernel28FmhaKernelTmaWarpSpecializedINS1_10collective30FmhaMainloopTmaWarpSpecializedINS_6half_tEffN4cute5tupleIJNS7_1CILi128EEESA_NS9_ILi16EEEEEENS8_IJiNS9_ILi1EEENS8_IJiiEEEEEESF_SF_NS4_12CausalFusionEJEEENS4_15FmhaFwdEpilogueIS6_fNS8_IJNS9_ILi64EEESB_SA_EEEEENS2_23IndividualTileSchedulerEJEEEEEvNT_6ParamsE:
        .type           _ZN7cutlass13device_kernelINS_4fmha6kernel28FmhaKernelTmaWarpSpecializedINS1_10collective30FmhaMainloopTmaWarpSpecializedINS_6half_tEffN4cute5tupleIJNS7_1CILi128EEESA_NS9_ILi16EEEEEENS8_IJiNS9_ILi1EEENS8_IJiiEEEEEESF_SF_NS4_12CausalFusionEJEEENS4_15FmhaFwdEpilogueIS6_fNS8_IJNS9_ILi64EEESB_SA_EEEEENS2_23IndividualTileSchedulerEJEEEEEvNT_6ParamsE,@function
        .size           _ZN7cutlass13device_kernelINS_4fmha6kernel28FmhaKernelTmaWarpSpecializedINS1_10collective30FmhaMainloopTmaWarpSpecializedINS_6half_tEffN4cute5tupleIJNS7_1CILi128EEESA_NS9_ILi16EEEEEENS8_IJiNS9_ILi1EEENS8_IJiiEEEEEESF_SF_NS4_12CausalFusionEJEEENS4_15FmhaFwdEpilogueIS6_fNS8_IJNS9_ILi64EEESB_SA_EEEEENS2_23IndividualTileSchedulerEJEEEEEvNT_6ParamsE,(.L_x_117 - _ZN7cutlass13device_kernelINS_4fmha6kernel28FmhaKernelTmaWarpSpecializedINS1_10collective30FmhaMainloopTmaWarpSpecializedINS_6half_tEffN4cute5tupleIJNS7_1CILi128EEESA_NS9_ILi16EEEEEENS8_IJiNS9_ILi1EEENS8_IJiiEEEEEESF_SF_NS4_12CausalFusionEJEEENS4_15FmhaFwdEpilogueIS6_fNS8_IJNS9_ILi64EEESB_SA_EEEEENS2_23IndividualTileSchedulerEJEEEEEvNT_6ParamsE)
        .other          _ZN7cutlass13device_kernelINS_4fmha6kernel28FmhaKernelTmaWarpSpecializedINS1_10collective30FmhaMainloopTmaWarpSpecializedINS_6half_tEffN4cute5tupleIJNS7_1CILi128EEESA_NS9_ILi16EEEEEENS8_IJiNS9_ILi1EEENS8_IJiiEEEEEESF_SF_NS4_12CausalFusionEJEEENS4_15FmhaFwdEpilogueIS6_fNS8_IJNS9_ILi64EEESB_SA_EEEEENS2_23IndividualTileSchedulerEJEEEEEvNT_6ParamsE,@"STO_CUDA_ENTRY STV_DEFAULT"
_ZN7cutlass13device_kernelINS_4fmha6kernel28FmhaKernelTmaWarpSpecializedINS1_10collective30FmhaMainloopTmaWarpSpecializedINS_6half_tEffN4cute5tupleIJNS7_1CILi128EEESA_NS9_ILi16EEEEEENS8_IJiNS9_ILi1EEENS8_IJiiEEEEEESF_SF_NS4_12CausalFusionEJEEENS4_15FmhaFwdEpilogueIS6_fNS8_IJNS9_ILi64EEESB_SA_EEEEENS2_23IndividualTileSchedulerEJEEEEEvNT_6ParamsE:
[----:B------:R-:W1:Y:S01]  /*0000*/  LDC R1, c[0x0][0x28] ;  /* 0x00000a00ff017b82 */ /* 0x000e620000000800 */
[----:B------:R-:W2:Y:S01]  /*0010*/  S2R R0, SR_TID.X ;  /* 0x0000000000007919 */ /* 0x000ea20000002100 */
[----:B------:R-:W-:Y:S01]  /*0020*/  ELECT P1, URZ, PT ;  /* 0x00000000003f782f */ /* 0x000fe20003820000 */
[----:B------:R-:W-:Y:S01]  /*0030*/  BSSY B0, `(.L_x_0) ;  /* 0x0000017000007945 */ /* 0x000fe20003800000 */
[----:B--2---:R-:W-:-:S05]  /*0040*/  SHF.R.U32.HI R2, RZ, 0x5, R0 ;  /* 0x00000005ff027819 */ /* 0x004fca0000011600 */
[----:B------:R-:W2:Y:S02]  /*0050*/  SHFL.IDX PT, R3, R2, RZ, 0x1f ;  /* 0x00001fff02037589 */ /* 0x000ea400000e0000 */
[----:B--2---:R-:W-:Y:S02]  /*0060*/  R2UR UR4, R3 ;  /* 0x00000000030472ca */ /* 0x004fe400000e0000 */
[----:B------:R-:W-:-:S06]  /*0070*/  SHF.R.U32.HI R3, RZ, 0x7, R0 ;  /* 0x00000007ff037819 */ /* 0x000fcc0000011600 */
[----:B------:R-:W2:Y:S05]  /*0080*/  SHFL.IDX PT, R3, R3, RZ, 0x1f ;  /* 0x00001fff03037589 */ /* 0x000eaa00000e0000 */
[----:B------:R-:W-:Y:S02]  /*0090*/  USHF.R.S32.HI UR5, URZ, 0x1f, UR4 ;  /* 0x0000001f3f057899 */ /* 0x000fe40008011404 */
[----:B------:R-:W-:Y:S02]  /*00a0*/  ISETP.NE.OR P0, PT, RZ, UR4, !P1 ;  /* 0x00000004ff007c0c */ /* 0x000fe4000cf05670 */
[----:B------:R-:W-:-:S04]  /*00b0*/  ULEA.HI UR5, UR5, UR4, URZ, 0x2 ;  /* 0x0000000405057291 */ /* 0x000fc8000f8f103f */
[----:B------:R-:W-:-:S04]  /*00c0*/  ULOP3.LUT UR5, UR5, 0xfffffffc, URZ, 0xc0, !UPT ;  /* 0xfffffffc05057892 */ /* 0x000fc8000f8ec03f */
[----:B------:R-:W-:-:S03]  /*00d0*/  UIADD3 UR10, UR4, -UR5, URZ ;  /* 0x80000005040a7290 */ /* 0x000fc6000fffe03f */
[----:B-1----:R-:W-:Y:S09]  /*00e0*/  @P0 BRA `(.L_x_1) ;  /* 0x00000000002c0947 */ /* 0x002ff20003800000 */
[----:B------:R-:W-:Y:S02]  /*00f0*/  ULDC.64 UR4, c[0x0][0x198] ;  /* 0x0000660000047ab9 */ /* 0x000fe40000000a00 */
[----:B------:R-:W-:Y:S02]  /*0100*/  UIADD3 UR6, UP0, UR4, 0xf0, URZ ;  /* 0x000000f004067890 */ /* 0x000fe4000ff1e03f */
[----:B------:R-:W-:Y:S02]  /*0110*/  UIADD3 UR8, UP1, UR4, 0x1f0, URZ ;  /* 0x000001f004087890 */ /* 0x000fe4000ff3e03f */
[----:B------:R-:W-:Y:S02]  /*0120*/  UIADD3 UR4, UP2, UR4, 0x2f0, URZ ;  /* 0x000002f004047890 */ /* 0x000fe4000ff5e03f */
[----:B------:R-:W-:Y:S02]  /*0130*/  UIADD3.X UR7, URZ, UR5, URZ, UP0, !UPT ;  /* 0x000000053f077290 */ /* 0x000fe400087fe43f */
[----:B------:R-:W-:-:S02]  /*0140*/  UIADD3.X UR9, URZ, UR5, URZ, UP1, !UPT ;  /* 0x000000053f097290 */ /* 0x000fc40008ffe43f */
[----:B------:R-:W-:-:S05]  /*0150*/  UIADD3.X UR5, URZ, UR5, URZ, UP2, !UPT ;  /* 0x000000053f057290 */ /* 0x000fca00097fe43f */
[----:B------:R1:W-:Y:S02]  /*0160*/  UTMACCTL.PF [UR6] ;  /* 0x00000000060079b9 */ /* 0x0003e40008040000 */
[----:B------:R1:W-:Y:S02]  /*0170*/  UTMACCTL.PF [UR8] ;  /* 0x00000000080079b9 */ /* 0x0003e40008040000 */
[----:B------:R1:W-:Y:S02]  /*0180*/  UTMACCTL.PF [UR4] ;  /* 0x00000000040079b9 */ /* 0x0003e40008040000 */
[----:B-1----:R-:W-:Y:S01]  /*0190*/  NOP ;  /* 0x0000000000007918 */ /* 0x002fe20000000000 */
.L_x_1:
[----:B------:R-:W-:Y:S05]  /*01a0*/  BSYNC B0 ;  /* 0x0000000000007941 */ /* 0x000fea0003800000 */
.L_x_0:
[----:B------:R-:W1:Y:S01]  /*01b0*/  SHFL.IDX PT, R4, R2, RZ, 0x1f ;  /* 0x00001fff02047589 */ /* 0x000e6200000e0000 */
[----:B--2---:R-:W-:Y:S01]  /*01c0*/  R2UR UR36, R3 ;  /* 0x00000000032472ca */ /* 0x004fe200000e0000 */
[----:B------:R-:W-:-:S12]  /*01d0*/  UISETP.NE.AND UP0, UPT, UR10, 0x1, UPT ;  /* 0x000000010a00788c */ /* 0x000fd8000bf05270 */
[----:B------:R-:W-:Y:S02]  /*01e0*/  UIADD3 UR7, UR36, -0x1, URZ ;  /* 0xffffffff24077890 */ /* 0x000fe4000fffe03f */
[----:B------:R-:W-:Y:S02]  /*01f0*/  UISETP.EQ.AND UP2, UPT, UR36, URZ, !UP0 ;  /* 0x0000003f2400728c */ /* 0x000fe4000c742270 */
[----:B------:R-:W-:Y:S02]  /*0200*/  UISETP.GE.U32.AND UP1, UPT, UR7, 0x4, UPT ;  /* 0x000000040700788c */ /* 0x000fe4000bf26070 */
[----:B------:R-:W-:Y:S01]  /*0210*/  USEL UR6, URZ, 0x1, !UP2 ;  /* 0x000000013f067887 */ /* 0x000fe2000d000000 */
[----:B-1----:R-:W-:-:S03]  /*0220*/  ISETP.NE.AND P0, PT, R4, RZ, PT ;  /* 0x000000ff0400720c */ /* 0x002fc60003f05270 */
[----:B------:R-:W-:-:S10]  /*0230*/  USEL UR6, UR6, 0x2, UP1 ;  /* 0x0000000206067887 */ /* 0x000fd40008800000 */
[----:B------:R-:W-:Y:S05]  /*0240*/  @P0 BRA `(.L_x_2) ;  /* 0x0000000000480947 */ /* 0x000fea0003800000 */
[----:B------:R-:W1:Y:S01]  /*0250*/  S2UR UR11, SR_CgaCtaId ;  /* 0x00000000000b79c3 */ /* 0x000e620000008800 */
[----:B------:R-:W-:Y:S01]  /*0260*/  UMOV UR4, 0x400 ;  /* 0x0000040000047882 */ /* 0x000fe20000000000 */
[----:B------:R-:W-:Y:S01]  /*0270*/  UMOV UR5, 0x1 ;  /* 0x0000000100057882 */ /* 0x000fe20000000000 */
[----:B------:R-:W-:Y:S01]  /*0280*/  UMOV UR8, 0x80 ;  /* 0x0000008000087882 */ /* 0x000fe20000000000 */
[----:B------:R-:W-:Y:S01]  /*0290*/  ELECT P0, URZ, PT ;  /* 0x00000000003f782f */ /* 0x000fe20003800000 */
[----:B------:R-:W-:-:S04]  /*02a0*/  UIADD3 UR8, -UR8, 0x100000, URZ ;  /* 0x0010000008087890 */ /* 0x000fc8000fffe13f */
[----:B------:R-:W-:Y:S02]  /*02b0*/  USHF.L.U32 UR9, UR8, 0xb, URZ ;  /* 0x0000000b08097899 */ /* 0x000fe4000800063f */
[----:B------:R-:W-:Y:S02]  /*02c0*/  USHF.L.U32 UR8, UR8, 0x1, URZ ;  /* 0x0000000108087899 */ /* 0x000fe4000800063f */
[----:B-1----:R-:W-:Y:S02]  /*02d0*/  ULEA UR11, UR11, UR4, 0x18 ;  /* 0x000000040b0b7291 */ /* 0x002fe4000f8ec03f */
[----:B------:R-:W-:-:S04]  /*02e0*/  UIADD3 UR4, -UR5, 0x100000, URZ ;  /* 0x0010000005047890 */ /* 0x000fc8000fffe13f */
[----:B------:R-:W-:Y:S02]  /*02f0*/  USHF.L.U32 UR5, UR4, 0xb, URZ ;  /* 0x0000000b04057899 */ /* 0x000fe4000800063f */
[----:B------:R-:W-:Y:S01]  /*0300*/  USHF.L.U32 UR4, UR4, 0x1, URZ ;  /* 0x0000000104047899 */ /* 0x000fe2000800063f */
[----:B------:R-:W1:Y:S11]  /*0310*/  FENCE.VIEW.ASYNC.S ;  /* 0x00000000000073c6 */ /* 0x000e760000000000 */
[----:B-1----:R1:W2:Y:S01]  /*0320*/  SYNCS.EXCH.64 URZ, [UR11+0x6050], UR4 ;  /* 0x006050040b3f75b2 */ /* 0x0022a20008000100 */
[----:B------:R1:W3:Y:S01]  /*0330*/  SYNCS.EXCH.64 URZ, [UR11+0x6060], UR8 ;  /* 0x006060080b3f75b2 */ /* 0x0002e20008000100 */
[----:B------:R1:W4:Y:S01]  /*0340*/  SYNCS.EXCH.64 URZ, [UR11+0x6058], UR4 ;  /* 0x006058040b3f75b2 */ /* 0x0003220008000100 */
[----:B------:R1:W1:Y:S01]  /*0350*/  SYNCS.EXCH.64 URZ, [UR11+0x6068], UR8 ;  /* 0x006068080b3f75b2 */ /* 0x0002620008000100 */
[----:B------:R-:W-:Y:S01]  /*0360*/  NOP ;  /* 0x0000000000007918 */ /* 0x000fe20000000000 */
.L_x_2:
[----:B------:R-:W5:Y:S01]  /*0370*/  SHFL.IDX PT, R3, R2, RZ, 0x1f ;  /* 0x00001fff02037589 */ /* 0x000f6200000e0000 */
[----:B------:R-:W-:Y:S01]  /*0380*/  NOP ;  /* 0x0000000000007918 */ /* 0x000fe20000000000 */
[----:B-----5:R-:W-:-:S13]  /*0390*/  ISETP.NE.AND P0, PT, R3, RZ, PT ;  /* 0x000000ff0300720c */ /* 0x020fda0003f05270 */
[----:B------:R-:W-:Y:S05]  /*03a0*/  @P0 BRA `(.L_x_3) ;  /* 0x0000000000600947 */ /* 0x000fea0003800000 */
[----:B-1----:R-:W1:Y:S01]  /*03b0*/  S2UR UR5, SR_CgaCtaId ;  /* 0x00000000000579c3 */ /* 0x002e620000008800 */
[----:B------:R-:W-:Y:S01]  /*03c0*/  UMOV UR4, 0x400 ;  /* 0x0000040000047882 */ /* 0x000fe20000000000 */
[----:B------:R-:W-:Y:S01]  /*03d0*/  UMOV UR8, 0x1 ;  /* 0x0000000100087882 */ /* 0x000fe20000000000 */
[----:B------:R-:W-:Y:S01]  /*03e0*/  UMOV UR12, 0x100 ;  /* 0x00000100000c7882 */ /* 0x000fe20000000000 */
[----:B------:R-:W-:-:S04]  /*03f0*/  UIADD3 UR8, -UR8, 0x100000, URZ ;  /* 0x0010000008087890 */ /* 0x000fc8000fffe13f */
[----:B------:R-:W-:Y:S02]  /*0400*/  USHF.L.U32 UR9, UR8, 0xb, URZ ;  /* 0x0000000b08097899 */ /* 0x000fe4000800063f */
[----:B------:R-:W-:Y:S01]  /*0410*/  USHF.L.U32 UR8, UR8, 0x1, URZ ;  /* 0x0000000108087899 */ /* 0x000fe2000800063f */
[----:B------:R-:W-:Y:S01]  /*0420*/  ELECT P0, URZ, PT ;  /* 0x00000000003f782f */ /* 0x000fe20003800000 */
[----:B-1----:R-:W-:Y:S02]  /*0430*/  ULEA UR11, UR5, UR4, 0x18 ;  /* 0x00000004050b7291 */ /* 0x002fe4000f8ec03f */
[----:B------:R-:W-:-:S04]  /*0440*/  UIADD3 UR4, -UR12, 0x100000, URZ ;  /* 0x001000000c047890 */ /* 0x000fc8000fffe13f */
[----:B------:R-:W-:Y:S02]  /*0450*/  USHF.L.U32 UR5, UR4, 0xb, URZ ;  /* 0x0000000b04057899 */ /* 0x000fe4000800063f */
[----:B------:R-:W-:Y:S01]  /*0460*/  USHF.L.U32 UR4, UR4, 0x1, URZ ;  /* 0x0000000104047899 */ /* 0x000fe2000800063f */
[----:B------:R-:W1:Y:S03]  /*0470*/  FENCE.VIEW.ASYNC.S ;  /* 0x00000000000073c6 */ /* 0x000e660000000000 */
[----:B-1----:R1:W1:Y:S08]  /*0480*/  SYNCS.EXCH.64 URZ, [UR11+0x6000], UR8 ;  /* 0x006000080b3f75b2 */ /* 0x0022700008000100 */
[----:B------:R1:W1:Y:S01]  /*0490*/  SYNCS.EXCH.64 URZ, [UR11+0x6028], UR4 ;  /* 0x006028040b3f75b2 */ /* 0x0002620008000100 */
        /* <DEDUP_REMOVED lines=8> */
[----:B------:R-:W-:Y:S01]  /*0520*/  NOP ;  /* 0x0000000000007918 */ /* 0x000fe20000000000 */
.L_x_3:
        /* <DEDUP_REMOVED lines=21> */
[----:B------:R-:W-:Y:S01]  /*0680*/  NOP ;  /* 0x0000000000007918 */ /* 0x000fe20000000000 */
.L_x_4:
[----:B------:R-:W5:Y:S01]  /*0690*/  SHFL.IDX PT, R3, R2, RZ, 0x1f ;  /* 0x00001fff02037589 */ /* 0x000f6200000e0000 */
[----:B------:R-:W-:Y:S01]  /*06a0*/  ELECT P0, URZ, PT ;  /* 0x00000000003f782f */ /* 0x000fe20003800000 */
[----:B------:R-:W-:Y:S01]  /*06b0*/  NOP ;  /* 0x0000000000007918 */ /* 0x000fe20000000000 */
[----:B-1----:R-:W-:Y:S02]  /*06c0*/  UMOV UR4, 0x80 ;  /* 0x0000008000047882 */ /* 0x002fe40000000000 */
[C---:B-----5:R-:W-:Y:S02]  /*06d0*/  ISETP.NE.OR P0, PT, R3.reuse, RZ, !P0 ;  /* 0x000000ff0300720c */ /* 0x060fe40004705670 */
[----:B------:R-:W-:-:S11]  /*06e0*/  ISETP.NE.AND P2, PT, R3, RZ, PT ;  /* 0x000000ff0300720c */ /* 0x000fd60003f45270 */
[----:B------:R-:W-:Y:S01]  /*06f0*/  VOTEU.ALL UP2, P0 ;  /* 0x00000000003f7886 */ /* 0x000fe20000040000 */
[----:B------:R-:W-:Y:S01]  /*0700*/  VOTEU.ALL UP3, P0 ;  /* 0x00000000003f7886 */ /* 0x000fe20000060000 */
[----:B------:R-:W-:Y:S01]  /*0710*/  VOTEU.ALL UP4, P0 ;  /* 0x00000000003f7886 */ /* 0x000fe20000080000 */
[----:B------:R-:W-:Y:S02]  /*0720*/  VOTEU.ALL UP5, P0 ;  /* 0x00000000003f7886 */ /* 0x000fe400000a0000 */
[----:B------:R-:W1:Y:S01]  /*0730*/  @!UP2 S2UR UR9, SR_CgaCtaId ;  /* 0x000000000009a9c3 */ /* 0x000e620000008800 */
[----:B------:R-:W-:Y:S01]  /*0740*/  @!UP2 UMOV UR8, 0x400 ;  /* 0x000004000008a882 */ /* 0x000fe20000000000 */
[----:B------:R-:W-:-:S04]  /*0750*/  @!UP2 UIADD3 UR4, -UR4, 0x100000, URZ ;  /* 0x001000000404a890 */ /* 0x000fc8000fffe13f */
[----:B------:R-:W-:Y:S02]  /*0760*/  @!UP2 USHF.L.U32 UR5, UR4, 0xb, URZ ;  /* 0x0000000b0405a899 */ /* 0x000fe4000800063f */
[----:B------:R-:W-:Y:S02]  /*0770*/  @!UP2 USHF.L.U32 UR4, UR4, 0x1, URZ ;  /* 0x000000010404a899 */ /* 0x000fe4000800063f */
[----:B-1----:R-:W-:Y:S01]  /*0780*/  @!UP2 ULEA UR8, UR9, UR8, 0x18 ;  /* 0x000000080908a291 */ /* 0x002fe2000f8ec03f */
[----:B------:R-:W-:Y:S01]  /*0790*/  VOTEU.ALL UP2, P0 ;  /* 0x00000000003f7886 */ /* 0x000fe20000040000 */
[----:B------:R-:W1:Y:S10]  /*07a0*/  FENCE.VIEW.ASYNC.S ;  /* 0x00000000000073c6 */ /* 0x000e740000000000 */
[----:B-1----:R1:W1:Y:S01]  /*07b0*/  @!UP2 SYNCS.EXCH.64 URZ, [UR8+0x6090], UR4 ;  /* 0x00609004083fa5b2 */ /* 0x0022620008000100 */
[----:B------:R1:W1:Y:S01]  /*07c0*/  @!UP3 SYNCS.EXCH.64 URZ, [UR8+0x6098], UR4 ;  /* 0x00609804083fb5b2 */ /* 0x0002620008000100 */
[----:B------:R1:W1:Y:S01]  /*07d0*/  @!UP4 SYNCS.EXCH.64 URZ, [UR8+0x60a0], UR4 ;  /* 0x0060a004083fc5b2 */ /* 0x0002620008000100 */
[----:B------:R1:W1:Y:S01]  /*07e0*/  @!UP5 SYNCS.EXCH.64 URZ, [UR8+0x60a8], UR4 ;  /* 0x0060a804083fd5b2 */ /* 0x0002620008000100 */
[----:B------:R-:W-:Y:S01]  /*07f0*/  NOP ;  /* 0x0000000000007918 */ /* 0x000fe20000000000 */
[----:B------:R-:W-:Y:S05]  /*0800*/  @P2 BRA `(.L_x_5) ;  /* 0x0000000000402947 */ /* 0x000fea0003800000 */
[----:B-1----:R-:W1:Y:S01]  /*0810*/  S2UR UR5, SR_CgaCtaId ;  /* 0x00000000000579c3 */ /* 0x002e620000008800 */
[----:B------:R-:W-:Y:S01]  /*0820*/  UMOV UR4, 0x400 ;  /* 0x0000040000047882 */ /* 0x000fe20000000000 */
[----:B------:R-:W-:Y:S01]  /*0830*/  UMOV UR8, 0x20 ;  /* 0x0000002000087882 */ /* 0x000fe20000000000 */
[----:B------:R-:W-:Y:S01]  /*0840*/  UMOV UR9, 0x80 ;  /* 0x0000008000097882 */ /* 0x000fe20000000000 */
[----:B------:R-:W-:Y:S01]  /*0850*/  ELECT P0, URZ, PT ;  /* 0x00000000003f782f */ /* 0x000fe20003800000 */
[----:B-1----:R-:W-:Y:S02]  /*0860*/  ULEA UR11, UR5, UR4, 0x18 ;  /* 0x00000004050b7291 */ /* 0x002fe4000f8ec03f */
[----:B------:R-:W-:-:S04]  /*0870*/  UIADD3 UR4, -UR8, 0x100000, URZ ;  /* 0x0010000008047890 */ /* 0x000fc8000fffe13f */
[----:B------:R-:W-:Y:S02]  /*0880*/  USHF.L.U32 UR5, UR4, 0xb, URZ ;  /* 0x0000000b04057899 */ /* 0x000fe4000800063f */
[----:B------:R-:W-:Y:S02]  /*0890*/  USHF.L.U32 UR4, UR4, 0x1, URZ ;  /* 0x0000000104047899 */ /* 0x000fe4000800063f */
[----:B------:R-:W-:-:S04]  /*08a0*/  UIADD3 UR8, -UR9, 0x100000, URZ ;  /* 0x0010000009087890 */ /* 0x000fc8000fffe13f */
[----:B------:R-:W-:Y:S02]  /*08b0*/  USHF.L.U32 UR9, UR8, 0xb, URZ ;  /* 0x0000000b08097899 */ /* 0x000fe4000800063f */
[----:B------:R-:W-:Y:S01]  /*08c0*/  USHF.L.U32 UR8, UR8, 0x1, URZ ;  /* 0x0000000108087899 */ /* 0x000fe2000800063f */
[----:B------:R-:W1:Y:S03]  /*08d0*/  FENCE.VIEW.ASYNC.S ;  /* 0x00000000000073c6 */ /* 0x000e660000000000 */
[----:B-1----:R1:W1:Y:S08]  /*08e0*/  SYNCS.EXCH.64 URZ, [UR11+0x60c0], UR4 ;  /* 0x0060c0040b3f75b2 */ /* 0x0022700008000100 */
[----:B------:R1:W1:Y:S01]  /*08f0*/  SYNCS.EXCH.64 URZ, [UR11+0x60c8], UR8 ;  /* 0x0060c8080b3f75b2 */ /* 0x0002620008000100 */
[----:B------:R-:W-:Y:S01]  /*0900*/  NOP ;  /* 0x0000000000007918 */ /* 0x000fe20000000000 */
.L_x_5:
[----:B------:R-:W-:Y:S01]  /*0910*/  ISETP.NE.AND P0, PT, RZ, UR36, PT ;  /* 0x00000024ff007c0c */ /* 0x000fe2000bf05270 */
[----:B------:R-:W-:Y:S01]  /*0920*/  IMAD.U32 R2, RZ, RZ, UR10 ;  /* 0x0000000aff027e24 */ /* 0x000fe2000f8e00ff */
[----:B------:R-:W-:Y:S01]  /*0930*/  NOP ;  /* 0x0000000000007918 */ /* 0x000fe20000000000 */
[----:B-1234-:R-:W-:Y:S03]  /*0940*/  BAR.SYNC.DEFER_BLOCKING 0x0 ;  /* 0x0000000000007b1d */ /* 0x01efe60000010000 */
[----:B------:R-:W-:-:S07]  /*0950*/  ISETP.EQ.AND P2, PT, R2, 0x1, P1 ;  /* 0x000000010200780c */ /* 0x000fce0000f42270 */
[----:B------:R-:W-:Y:S06]  /*0960*/  @!P0 BRA `(.L_x_6) ;  /* 0x00000098003c8947 */ /* 0x000fec0003800000 */
[----:B------:R-:W-:-:S06]  /*0970*/  UISETP.GT.U32.AND UP2, UPT, UR7, 0x3, UPT ;  /* 0x000000030700788c */ /* 0x000fcc000bf44070 */
[----:B------:R-:W-:-:S13]  /*0980*/  PLOP3.LUT P0, PT, PT, PT, UP2, 0x80, 0x0 ;  /* 0x000000000000781c */ /* 0x000fda0003f0f028 */
[----:B------:R-:W-:Y:S05]  /*0990*/  @P0 EXIT ;  /* 0x000000000000094d */ /* 0x000fea0003800000 */
.L_x_7:
[----:B------:R-:W-:-:S08]  /*09a0*/  NOP ;  /* 0x0000000000007918 */ /* 0x000fd00000000000 */
[----:B------:R-:W1:Y:S02]  /*09b0*/  USETMAXREG.TRY_ALLOC.CTAPOOL UP2, 0xf0 ;  /* 0x000000f0000079c8 */ /* 0x000e640008040600 */
[----:B-1----:R-:W-:-:S13]  /*09c0*/  PLOP3.LUT P0, PT, PT, PT, UP2, 0x80, 0x0 ;  /* 0x000000000000781c */ /* 0x002fda0003f0f028 */
[----:B------:R-:W-:Y:S05]  /*09d0*/  @!P0 BRA `(.L_x_7) ;  /* 0xfffffffc00f08947 */ /* 0x000fea000383ffff */
[----:B------:R-:W-:Y:S01]  /*09e0*/  UISETP.NE.AND UP2, UPT, UR36, 0x1, UPT ;  /* 0x000000012400788c */ /* 0x000fe2000bf45270 */
[----:B------:R-:W1:Y:S01]  /*09f0*/  S2UR UR8, SR_CTAID.X ;  /* 0x00000000000879c3 */ /* 0x000e620000002500 */
[----:B------:R-:W-:Y:S01]  /*0a00*/  UMOV UR4, URZ ;  /* 0x0000003f00047c82 */ /* 0x000fe20008000000 */
[----:B------:R-:W-:-:S03]  /*0a10*/  UMOV UR5, URZ ;  /* 0x0000003f00057c82 */ /* 0x000fc60008000000 */
[----:B------:R-:W-:-:S13]  /*0a20*/  PLOP3.LUT P0, PT, PT, PT, UP2, 0x80, 0x0 ;  /* 0x000000000000781c */ /* 0x000fda0003f0f028 */
[----:B------:R-:W-:Y:S05]  /*0a30*/  @!P0 BRA `(.L_x_8) ;  /* 0x00000000003c8947 */ /* 0x000fea0003800000 */
[----:B------:R-:W-:Y:S01]  /*0a40*/  UISETP.NE.AND UP2, UPT, UR36, 0x2, UPT ;  /* 0x000000022400788c */ /* 0x000fe2000bf45270 */
[----:B------:R-:W-:-:S05]  /*0a50*/  UMOV UR5, 0x1 ;  /* 0x0000000100057882 */ /* 0x000fca0000000000 */
[----:B------:R-:W-:-:S13]  /*0a60*/  PLOP3.LUT P1, PT, PT, PT, UP2, 0x80, 0x0 ;  /* 0x000000000000781c */ /* 0x000fda0003f2f028 */
[----:B------:R-:W-:Y:S05]  /*0a70*/  @!P1 BRA `(.L_x_8) ;  /* 0x00000000002c9947 */ /* 0x000fea0003800000 */
[----:B------:R-:W-:-:S06]  /*0a80*/  UISETP.NE.AND UP2, UPT, UR36, 0x3, UPT ;  /* 0x000000032400788c */ /* 0x000fcc000bf45270 */
[----:B------:R-:W-:-:S13]  /*0a90*/  PLOP3.LUT P1, PT, PT, PT, UP2, 0x80, 0x0 ;  /* 0x000000000000781c */ /* 0x000fda0003f2f028 */
[----:B------:R-:W-:Y:S05]  /*0aa0*/  @!P1 BRA `(.L_x_9) ;  /* 0x0000000000189947 */ /* 0x000fea0003800000 */
[----:B------:R-:W-:-:S11]  /*0ab0*/  UISETP.NE.AND UP2, UPT, UR36, 0x4, UPT ;  /* 0x000000042400788c */ /* 0x000fd6000bf45270 */
[----:B------:R-:W-:Y:S01]  /*0ac0*/  @!UP2 UMOV UR4, 0x1 ;  /* 0x000000010004a882 */ /* 0x000fe20000000000 */
[----:B------:R-:W-:Y:S01]  /*0ad0*/  @!UP2 UMOV UR5, 0x1 ;  /* 0x000000010005a882 */ /* 0x000fe20000000000 */
[----:B------:R-:W-:Y:S01]  /*0ae0*/  @UP2 UMOV UR4, URZ ;  /* 0x0000003f00042c82 */ /* 0x000fe20008000000 */
[----:B------:R-:W-:Y:S01]  /*0af0*/  @UP2 UMOV UR5, URZ ;  /* 0x0000003f00052c82 */ /* 0x000fe20008000000 */
[----:B------:R-:W-:Y:S05]  /*0b00*/  BRA `(.L_x_8) ;  /* 0x0000000000087947 */ /* 0x000fea0003800000 */
.L_x_9:
[----:B------:R-:W-:Y:S01]  /*0b10*/  UMOV UR4, 0x1 ;  /* 0x0000000100047882 */ /* 0x000fe20000000000 */
[----:B------:R-:W-:-:S05]  /*0b20*/  UMOV UR5, URZ ;  /* 0x0000003f00057c82 */ /* 0x000fca0008000000 */
.L_x_8:
[----:B------:R-:W-:Y:S05]  /*0b30*/  @!P0 BRA `(.L_x_10) ;  /* 0x0000000000408947 */ /* 0x000fea0003800000 */
[----:B------:R-:W-:-:S06]  /*0b40*/  UISETP.NE.AND UP2, UPT, UR36, 0x2, UPT ;  /* 0x000000022400788c */ /* 0x000fcc000bf45270 */
[----:B------:R-:W-:-:S13]  /*0b50*/  PLOP3.LUT P0, PT, PT, PT, UP2, 0x80, 0x0 ;  /* 0x000000000000781c */ /* 0x000fda0003f0f028 */
[----:B------:R-:W-:Y:S05]  /*0b60*/  @!P0 BRA `(.L_x_11) ;  /* 0x00000000002c8947 */ /* 0x000fea0003800000 */
[----:B------:R-:W-:-:S06]  /*0b70*/  UISETP.NE.AND UP2, UPT, UR36, 0x3, UPT ;  /* 0x000000032400788c */ /* 0x000fcc000bf45270 */
[----:B------:R-:W-:-:S13]  /*0b80*/  PLOP3.LUT P0, PT, PT, PT, UP2, 0x80, 0x0 ;  /* 0x000000000000781c */ /* 0x000fda0003f0f028 */
[----:B------:R-:W-:Y:S05]  /*0b90*/  @!P0 BRA `(.L_x_12) ;  /* 0x0000000000188947 */ /* 0x000fea0003800000 */
[----:B------:R-:W-:Y:S01]  /*0ba0*/  UISETP.NE.AND UP2, UPT, UR36, 0x4, UPT ;  /* 0x000000042400788c */ /* 0x000fe2000bf45270 */
[----:B-1----:R-:W-:-:S05]  /*0bb0*/  UMOV UR37, UR8 ;  /* 0x0000000800257c82 */ /* 0x002fca0008000000 */
[----:B------:R-:W-:-:S13]  /*0bc0*/  PLOP3.LUT P0, PT, PT, PT, UP2, 0x80, 0x0 ;  /* 0x000000000000781c */ /* 0x000fda0003f0f028 */
[----:B------:R-:W-:Y:S05]  /*0bd0*/  @P0 BRA `(.L_x_13) ;  /* 0x00000000001c0947 */ /* 0x000fea0003800000 */
[----:B------:R-:W-:Y:S01]  /*0be0*/  ULEA UR37, UR8, 0x3, 0x1 ;  /* 0x0000000308257891 */ /* 0x000fe2000f8e083f */
[----:B------:R-:W-:Y:S11]  /*0bf0*/  BRA `(.L_x_13) ;  /* 0x0000000000147947 */ /* 0x000ff60003800000 */
.L_x_12:
[----:B-1----:R-:W-:Y:S01]  /*0c00*/  ULEA UR37, UR8, 0x2, 0x1 ;  /* 0x0000000208257891 */ /* 0x002fe2000f8e083f */
[----:B------:R-:W-:Y:S11]  /*0c10*/  BRA `(.L_x_13) ;  /* 0x00000000000c7947 */ /* 0x000ff60003800000 */
.L_x_11:
[----:B-1----:R-:W-:Y:S01]  /*0c20*/  ULEA UR37, UR8, 0x1, 0x1 ;  /* 0x0000000108257891 */ /* 0x002fe2000f8e083f */
[----:B------:R-:W-:Y:S11]  /*0c30*/  BRA `(.L_x_13) ;  /* 0x0000000000047947 */ /* 0x000ff60003800000 */
.L_x_10:
[----:B-1----:R-:W-:-:S12]  /*0c40*/  USHF.L.U32 UR37, UR8, 0x1, URZ ;  /* 0x0000000108257899 */ /* 0x002fd8000800063f */
.L_x_13:
[----:B------:R-:W1:Y:S01]  /*0c50*/  LDC R2, c[0x0][0x28c] ;  /* 0x0000a300ff027b82 */ /* 0x000e620000000800 */
[----:B------:R-:W-:Y:S01]  /*0c60*/  ULOP3.LUT UR6, UR6, 0x1, URZ, 0xfc, !UPT ;  /* 0x0000000106067892 */ /* 0x000fe2000f8efc3f */
[----:B------:R-:W-:-:S03]  /*0c70*/  SHF.R.S32.HI R3, RZ, 0x1f, R0 ;  /* 0x0000001fff037819 */ /* 0x000fc60000011400 */
[----:B------:R-:W-:Y:S01]  /*0c80*/  UISETP.NE.AND UP2, UPT, UR6, 0x3, UPT ;  /* 0x000000030600788c */ /* 0x000fe2000bf45270 */
[----:B------:R-:W-:Y:S01]  /*0c90*/  LEA.HI R3, R3, R0, RZ, 0x7 ;  /* 0x0000000003037211 */ /* 0x000fe200078f38ff */
[----:B------:R-:W-:-:S03]  /*0ca0*/  ULEA UR6, UR8, 0xff, 0x7 ;  /* 0x000000ff08067891 */ /* 0x000fc6000f8e383f */
[----:B------:R-:W-:Y:S01]  /*0cb0*/  LOP3.LUT R3, R3, 0xffffff80, RZ, 0xc0, !PT ;  /* 0xffffff8003037812 */ /* 0x000fe200078ec0ff */
[----:B------:R-:W-:Y:S01]  /*0cc0*/  USHF.R.U32.HI UR6, URZ, 0x7, UR6 ;  /* 0x000000073f067899 */ /* 0x000fe20008011606 */
[----:B------:R-:W-:-:S03]  /*0cd0*/  PLOP3.LUT P0, PT, PT, PT, UP2, 0x80, 0x0 ;  /* 0x000000000000781c */ /* 0x000fc60003f0f028 */
[----:B------:R-:W-:Y:S02]  /*0ce0*/  IMAD.IADD R3, R0, 0x1, -R3 ;  /* 0x0000000100037824 */ /* 0x000fe400078e0a03 */
[----:B-1----:R-:W-:-:S05]  /*0cf0*/  VIADD R2, R2, 0x7f ;  /* 0x0000007f02027836 */ /* 0x002fca0000000000 */
[----:B------:R-:W-:-:S04]  /*0d00*/  SHF.R.S32.HI R5, RZ, 0x1f, R2 ;  /* 0x0000001fff057819 */ /* 0x000fc80000011402 */
[----:B------:R-:W-:-:S04]  /*0d10*/  LEA.HI R5, R5, R2, RZ, 0x7 ;  /* 0x0000000205057211 */ /* 0x000fc800078f38ff */
[----:B------:R-:W-:-:S04]  /*0d20*/  SHF.R.S32.HI R5, RZ, 0x7, R5 ;  /* 0x00000007ff057819 */ /* 0x000fc80000011405 */
[----:B------:R-:W-:Y:S01]  /*0d30*/  VIMNMX R8, R5, UR6, PT ;  /* 0x0000000605087c48 */ /* 0x000fe2000bfe0100 */
[----:B------:R-:W-:Y:S06]  /*0d40*/  @!P0 BRA `(.L_x_14) ;  /* 0x0000000000048947 */ /* 0x000fec0003800000 */
[----:B------:R-:W-:Y:S01]  /*0d50*/  BPT.TRAP 0x1 ;  /* 0x000000040000795c */ /* 0x000fe20000300000 */
.L_x_14:
[----:B------:R-:W1:Y:S01]  /*0d60*/  S2UR UR6, SR_CgaCtaId ;  /* 0x00000000000679c3 */ /* 0x000e620000008800 */
[----:B------:R-:W-:Y:S01]  /*0d70*/  UMOV UR38, 0x400 ;  /* 0x0000040000267882 */ /* 0x000fe20000000000 */
[----:B------:R-:W-:Y:S02]  /*0d80*/  MOV R6, UR4 ;  /* 0x0000000400067c02 */ /* 0x000fe40008000f00 */
[----:B------:R-:W-:Y:S02]  /*0d90*/  SHF.R.S32.HI R0, RZ, 0x1f, R3 ;  /* 0x0000001fff007819 */ /* 0x000fe40000011403 */
[----:B------:R-:W-:Y:S02]  /*0da0*/  SHF.L.U32 R6, R6, 0x1f, RZ ;  /* 0x0000001f06067819 */ /* 0x000fe400000006ff */
[CC--:B------:R-:W-:Y:S02]  /*0db0*/  LEA.HI R2, R0.reuse, R3.reuse, RZ, 0x2 ;  /* 0x0000000300027211 */ /* 0x0c0fe400078f10ff */
[----:B------:R-:W-:-:S02]  /*0dc0*/  LEA.HI R0, R0, R3, RZ, 0x5 ;  /* 0x0000000300007211 */ /* 0x000fc400078f28ff */
[--C-:B------:R-:W-:Y:S02]  /*0dd0*/  SHF.R.S32.HI R4, RZ, 0x2, R2.reuse ;  /* 0x00000002ff047819 */ /* 0x100fe40000011402 */
[----:B------:R-:W-:Y:S02]  /*0de0*/  SHF.R.S32.HI R5, RZ, 0x1f, R2 ;  /* 0x0000001fff057819 */ /* 0x000fe40000011402 */
[----:B------:R-:W-:Y:S02]  /*0df0*/  SHF.R.S32.HI R0, RZ, 0x5, R0 ;  /* 0x00000005ff007819 */ /* 0x000fe40000011400 */
[----:B------:R-:W-:Y:S02]  /*0e00*/  LEA.HI R5, R5, R4, RZ, 0x3 ;  /* 0x0000000405057211 */ /* 0x000fe400078f18ff */
[----:B------:R-:W-:Y:S02]  /*0e10*/  LOP3.LUT R2, R2, 0x7ffffffc, RZ, 0xc0, !PT ;  /* 0x7ffffffc02027812 */ /* 0x000fe400078ec0ff */
[----:B------:R-:W-:Y:S01]  /*0e20*/  LOP3.LUT R5, R5, 0xfffffff8, RZ, 0xc0, !PT ;  /* 0xfffffff805057812 */ /* 0x000fe200078ec0ff */
[----:B-1----:R-:W-:-:S02]  /*0e30*/  ULEA UR38, UR6, UR38, 0x18 ;  /* 0x0000002606267291 */ /* 0x002fc4000f8ec03f */
[----:B------:R-:W-:Y:S02]  /*0e40*/  IMAD.IADD R2, R3, 0x1, -R2 ;  /* 0x0000000103027824 */ /* 0x000fe400078e0a02 */
[----:B------:R-:W-:Y:S01]  /*0e50*/  IMAD.IADD R5, R4, 0x1, -R5 ;  /* 0x0000000104057824 */ /* 0x000fe200078e0a05 */
[----:B------:R-:W-:-:S03]  /*0e60*/  ULEA UR6, UR5, UR38, 0x3 ;  /* 0x0000002605067291 */ /* 0x000fc6000f8e183f */
[----:B------:R-:W-:Y:S01]  /*0e70*/  IMAD R0, R0, 0x10, R5 ;  /* 0x0000001000007824 */ /* 0x000fe200078e0205 */
[----:B------:R-:W-:-:S05]  /*0e80*/  MOV R5, UR37 ;  /* 0x0000002500057c02 */ /* 0x000fca0008000f00 */
[----:B------:R-:W1:Y:S02]  /*0e90*/  SYNCS.PHASECHK.TRANS64.TRYWAIT P1, [UR6+0x6050], R6 ;  /* 0x00605006ff0075a7 */ /* 0x000e640008020146 */
[----:B-1----:R-:W-:Y:S05]  /*0ea0*/  @!P1 BRA `(.L_x_15) ;  /* 0x000000a4000c9947 */ /* 0x002fea0003800000 */
.L_x_99:
[----:B------:R-:W-:Y:S02]  /*0eb0*/  IMAD.SHL.U32 R7, R2, 0x2, RZ ;  /* 0x0000000202077824 */ /* 0x000fe400078e00ff */
[----:B------:R-:W-:Y:S01]  /*0ec0*/  IMAD R0, R5, 0x40, R0 ;  /* 0x0000004005007824 */ /* 0x000fe200078e0200 */
[----:B------:R-:W-:Y:S06]  /*0ed0*/  @!P0 BRA `(.L_x_16) ;  /* 0x0000000000048947 */ /* 0x000fec0003800000 */
[----:B------:R-:W-:Y:S01]  /*0ee0*/  BPT.TRAP 0x1 ;  /* 0x000000040000795c */ /* 0x000fe20000300000 */
.L_x_16:
[----:B------:R-:W-:Y:S01]  /*0ef0*/  SHF.L.U32 R9, RZ, 0x1f, RZ ;  /* 0x0000001fff097819 */ /* 0x000fe200000006ff */
[----:B------:R-:W-:Y:S01]  /*0f00*/  UIADD3 UR9, UR38, 0x6090, URZ ;  /* 0x0000609026097890 */ /* 0x000fe2000fffe03f */
[----:B------:R-:W-:Y:S02]  /*0f10*/  ISETP.NE.AND P2, PT, RZ, UR7, PT ;  /* 0x00000007ff007c0c */ /* 0x000fe4000bf45270 */
[----:B------:R-:W2:Y:S02]  /*0f20*/  SYNCS.PHASECHK.TRANS64.TRYWAIT P1, [UR38+0x6000], R9 ;  /* 0x00600009ff0075a7 */ /* 0x000ea40008020166 */
[----:B--2---:R-:W-:Y:S09]  /*0f30*/  @!P1 BRA `(.L_x_17) ;  /* 0x000000a400009947 */ /* 0x004ff20003800000 */
.L_x_100:
[----:B------:R-:W-:Y:S01]  /*0f40*/  ULEA UR16, UR36, UR9, 0x3 ;  /* 0x0000000924107291 */ /* 0x000fe2000f8e183f */
[----:B--2---:R-:W-:-:S04]  /*0f50*/  SEL R2, RZ, 0x1, P2 ;  /* 0x00000001ff027807 */ /* 0x004fc80001000000 */
[----:B------:R-:W-:-:S04]  /*0f60*/  SHF.L.U32 R2, R2, 0x1f, RZ ;  /* 0x0000001f02027819 */ /* 0x000fc800000006ff */
[----:B------:R-:W2:Y:S02]  /*0f70*/  SYNCS.PHASECHK.TRANS64.TRYWAIT P1, [UR16+-0x8], R2 ;  /* 0xfffff802ff0075a7 */ /* 0x000ea40008020150 */
[----:B--2---:R-:W-:Y:S05]  /*0f80*/  @!P1 BRA `(.L_x_18) ;  /* 0x000000a400049947 */ /* 0x004fea0003800000 */
.L_x_101:
[----:B------:R-:W-:Y:S01]  /*0f90*/  USHF.R.U32.HI UR4, URZ, 0x4, UR38 ;  /* 0x000000043f047899 */ /* 0x000fe20008011626 */
[----:B------:R-:W-:Y:S01]  /*0fa0*/  WARPGROUP.ARRIVE ;  /* 0x00000000000079c5 */ /* 0x000fe20000000000 */
[----:B------:R-:W-:Y:S01]  /*0fb0*/  UIADD3 UR6, UR38, 0x1000, URZ ;  /* 0x0000100026067890 */ /* 0x000fe2000fffe03f */
[C---:B------:R-:W-:Y:S01]  /*0fc0*/  IADD3 R5, R7.reuse, 0x9, RZ ;  /* 0x0000000907057810 */ /* 0x040fe20007ffe0ff */
[----:B------:R-:W-:Y:S01]  /*0fd0*/  ULOP3.LUT UR4, UR4, 0x3fff, URZ, 0xc0, !UPT ;  /* 0x00003fff04047892 */ /* 0x000fe2000f8ec03f */
[C---:B------:R-:W-:Y:S01]  /*0fe0*/  ISETP.GT.AND P2, PT, R0.reuse, R7, PT ;  /* 0x000000070000720c */ /* 0x040fe20003f44270 */
[----:B------:R-:W-:Y:S01]  /*0ff0*/  USHF.R.U32.HI UR6, URZ, 0x4, UR6 ;  /* 0x000000043f067899 */ /* 0x000fe20008011606 */
[C---:B------:R-:W-:Y:S01]  /*1000*/  ISETP.GE.AND P4, PT, R0.reuse, R5, PT ;  /* 0x000000050000720c */ /* 0x040fe20003f86270 */
[----:B------:R-:W-:Y:S01]  /*1010*/  ULOP3.LUT UR4, UR4, 0x10000, URZ, 0xfc, !UPT ;  /* 0x0001000004047892 */ /* 0x000fe2000f8efc3f */
[C---:B------:R-:W-:Y:S01]  /*1020*/  IADD3 R5, R7.reuse, 0x19, RZ ;  /* 0x0000001907057810 */ /* 0x040fe20007ffe0ff */
[----:B------:R-:W-:Y:S01]  /*1030*/  ULOP3.LUT UR8, UR6, 0x3fff, URZ, 0xc0, !UPT ;  /* 0x00003fff06087892 */ /* 0x000fe2000f8ec03f */
[C---:B-1----:R-:W-:Y:S01]  /*1040*/  VIADD R3, R7.reuse, 0x8 ;  /* 0x0000000807037836 */ /* 0x042fe20000000000 */
[----:B------:R-:W-:Y:S01]  /*1050*/  ULEA UR4, UR5, UR4, 0x7 ;  /* 0x0000000405047291 */ /* 0x000fe2000f8e383f */
[C---:B------:R-:W-:Y:S01]  /*1060*/  VIADD R13, R7.reuse, 0x11 ;  /* 0x00000011070d7836 */ /* 0x040fe20000000000 */
[----:B------:R-:W-:Y:S01]  /*1070*/  ULOP3.LUT UR10, UR8, 0x10000, URZ, 0xfc, !UPT ;  /* 0x00010000080a7892 */ /* 0x000fe2000f8efc3f */
[C---:B------:R-:W-:Y:S01]  /*1080*/  ISETP.GE.AND P1, PT, R0.reuse, R7, PT ;  /* 0x000000070000720c */ /* 0x040fe20003f26270 */
[----:B------:R-:W-:Y:S01]  /*1090*/  UMOV UR5, 0xc0000010 ;  /* 0xc000001000057882 */ /* 0x000fe20000000000 */
[----:B------:R-:W-:Y:S01]  /*10a0*/  UMOV UR15, 0xc0000010 ;  /* 0xc0000010000f7882 */ /* 0x000fe20000000000 */
[----:B------:R-:W-:Y:S01]  /*10b0*/  UMOV UR13, UR5 ;  /* 0x00000005000d7c82 */ /* 0x000fe20008000000 */
[----:B------:R-:W-:Y:S01]  /*10c0*/  UMOV UR12, UR4 ;  /* 0x00000004000c7c82 */ /* 0x000fe20008000000 */
[C---:B------:R-:W-:Y:S01]  /*10d0*/  ISETP.GE.AND P3, PT, R0.reuse, R3, PT ;  /* 0x000000030000720c */ /* 0x040fe20003f66270 */
[----:B------:R-:W-:Y:S01]  /*10e0*/  UMOV UR14, UR10 ;  /* 0x0000000a000e7c82 */ /* 0x000fe20008000000 */
[----:B------:R-:W-:Y:S01]  /*10f0*/  ISETP.GE.AND P5, PT, R0, R13, PT ;  /* 0x0000000d0000720c */ /* 0x000fe20003fa6270 */
[----:B------:R-:W-:Y:S01]  /*1100*/  HGMMA.64x128x16.F32 R24, gdesc[UR12], RZ, !UPT, gsb0 ;  /* 0x01e000000c1879f0 */ /* 0x000fe2000c0008ff */
[C---:B------:R-:W-:Y:S01]  /*1110*/  VIADD R3, R7.reuse, 0x18 ;  /* 0x0000001807037836 */ /* 0x040fe20000000000 */
[----:B------:R-:W-:Y:S01]  /*1120*/  P2R R12, PR, RZ, 0x1 ;  /* 0x00000001ff0c7803 */ /* 0x000fe20000000000 */
[----:B------:R-:W-:Y:S01]  /*1130*/  VIADD R11, R7, 0x10 ;  /* 0x00000010070b7836 */ /* 0x000fe20000000000 */
[----:B------:R-:W-:Y:S01]  /*1140*/  ULDC UR6, c[0x0][0x604] ;  /* 0x0001810000067ab9 */ /* 0x000fe20000000800 */
[----:B------:R-:W-:-:S03]  /*1150*/  USHF.L.U32 UR7, UR7, 0x3, URZ ;  /* 0x0000000307077899 */ /* 0x000fc6000800063f */
[C---:B------:R-:W-:Y:S01]  /*1160*/  ISETP.GE.AND P6, PT, R0.reuse, R11, PT ;  /* 0x0000000b0000720c */ /* 0x040fe20003fc6270 */
[----:B------:R-:W-:Y:S01]  /*1170*/  ULOP3.LUT UR7, UR7, 0x8, URZ, 0xc, !UPT ;  /* 0x0000000807077892 */ /* 0x000fe2000f8e0c3f */
[----:B------:R-:W-:Y:S02]  /*1180*/  WARPGROUP.DEPBAR.LE gsb0, 0x0 ;  /* 0x00008000000079c5 */ /* 0x000fe40000010000 */
[----:B------:R-:W-:Y:S02]  /*1190*/  FSEL R25, R25, -INF , P2 ;  /* 0xff80000019197808 */ /* 0x000fe40001000000 */
[----:B------:R-:W-:Y:S02]  /*11a0*/  FSEL R31, R31, -INF , P2 ;  /* 0xff8000001f1f7808 */ /* 0x000fe40001000000 */
[----:B------:R-:W-:Y:S01]  /*11b0*/  ISETP.GE.AND P2, PT, R0, R5, PT ;  /* 0x000000050000720c */ /* 0x000fe20003f46270 */
[----:B------:R-:W-:Y:S01]  /*11c0*/  VIADD R5, R7, 0x21 ;  /* 0x0000002107057836 */ /* 0x000fe20000000000 */
[----:B------:R-:W-:-:S02]  /*11d0*/  FSEL R29, R29, -INF , P4 ;  /* 0xff8000001d1d7808 */ /* 0x000fc40002000000 */
[----:B------:R-:W-:Y:S02]  /*11e0*/  FSEL R35, R35, -INF , P4 ;  /* 0xff80000023237808 */ /* 0x000fe40002000000 */
[----:B------:R-:W-:Y:S02]  /*11f0*/  ISETP.GE.AND P4, PT, R0, R5, PT ;  /* 0x000000050000720c */ /* 0x000fe40003f86270 */
[----:B------:R-:W-:Y:S02]  /*1200*/  IADD3 R5, R7, 0x29, RZ ;  /* 0x0000002907057810 */ /* 0x000fe40007ffe0ff */
[----:B------:R-:W-:Y:S02]  /*1210*/  FSEL R24, R24, -INF , P1 ;  /* 0xff80000018187808 */ /* 0x000fe40000800000 */
[----:B------:R-:W-:Y:S02]  /*1220*/  FSEL R33, R33, -INF , P5 ;  /* 0xff80000021217808 */ /* 0x000fe40002800000 */
[----:B------:R-:W-:-:S02]  /*1230*/  FSEL R39, R39, -INF , P5 ;  /* 0xff80000027277808 */ /* 0x000fc40002800000 */
[----:B------:R-:W-:Y:S02]  /*1240*/  FSEL R30, R30, -INF , P1 ;  /* 0xff8000001e1e7808 */ /* 0x000fe40000800000 */
[C---:B------:R-:W-:Y:S02]  /*1250*/  ISETP.GE.AND P5, PT, R0.reuse, R5, PT ;  /* 0x000000050000720c */ /* 0x040fe40003fa6270 */
[----:B------:R-:W-:Y:S01]  /*1260*/  ISETP.GE.AND P1, PT, R0, R3, PT ;  /* 0x000000030000720c */ /* 0x000fe20003f26270 */
[----:B------:R-:W-:Y:S01]  /*1270*/  VIADD R3, R7, 0x20 ;  /* 0x0000002007037836 */ /* 0x000fe20000000000 */
[----:B------:R-:W-:Y:S02]  /*1280*/  FSEL R28, R28, -INF , P3 ;  /* 0xff8000001c1c7808 */ /* 0x000fe40001800000 */
[----:B------:R-:W-:Y:S02]  /*1290*/  FMNMX R5, R24, R25, !PT ;  /* 0x0000001918057209 */ /* 0x000fe40007800000 */
[----:B------:R-:W-:-:S02]  /*12a0*/  FSEL R34, R34, -INF , P3 ;  /* 0xff80000022227808 */ /* 0x000fc40001800000 */
[----:B------:R-:W-:Y:S02]  /*12b0*/  FMNMX R2, R28, R5, !PT ;  /* 0x000000051c027209 */ /* 0x000fe40007800000 */
[----:B------:R-:W-:Y:S01]  /*12c0*/  ISETP.GE.AND P3, PT, R0, R3, PT ;  /* 0x000000030000720c */ /* 0x000fe20003f66270 */
[----:B------:R-:W-:Y:S01]  /*12d0*/  VIADD R3, R7, 0x28 ;  /* 0x0000002807037836 */ /* 0x000fe20000000000 */
[----:B------:R-:W-:Y:S02]  /*12e0*/  FSEL R32, R32, -INF , P6 ;  /* 0xff80000020207808 */ /* 0x000fe40003000000 */
[----:B------:R-:W-:Y:S02]  /*12f0*/  FMNMX R5, R29, R2, !PT ;  /* 0x000000021d057209 */ /* 0x000fe40007800000 */
[----:B------:R-:W-:Y:S02]  /*1300*/  FSEL R38, R38, -INF , P6 ;  /* 0xff80000026267808 */ /* 0x000fe40003000000 */
[----:B------:R-:W-:Y:S01]  /*1310*/  ISETP.GE.AND P6, PT, R0, R3, PT ;  /* 0x000000030000720c */ /* 0x000fe20003fc6270 */
[----:B------:R-:W-:Y:S01]  /*1320*/  VIADD R3, R7, 0x30 ;  /* 0x0000003007037836 */ /* 0x000fe20000000000 */
[----:B------:R-:W-:-:S02]  /*1330*/  FMNMX R2, R32, R5, !PT ;  /* 0x0000000520027209 */ /* 0x000fc40007800000 */
[----:B------:R-:W-:Y:S02]  /*1340*/  FSEL R36, R36, -INF , P1 ;  /* 0xff80000024247808 */ /* 0x000fe40000800000 */
[----:B------:R-:W-:Y:S02]  /*1350*/  FMNMX R5, R33, R2, !PT ;  /* 0x0000000221057209 */ /* 0x000fe40007800000 */
[----:B------:R-:W-:Y:S02]  /*1360*/  FSEL R42, R42, -INF , P1 ;  /* 0xff8000002a2a7808 */ /* 0x000fe40000800000 */
[----:B------:R-:W-:Y:S01]  /*1370*/  ISETP.GE.AND P1, PT, R0, R3, PT ;  /* 0x000000030000720c */ /* 0x000fe20003f26270 */
[----:B------:R-:W-:Y:S01]  /*1380*/  VIADD R3, R7, 0x31 ;  /* 0x0000003107037836 */ /* 0x000fe20000000000 */
[----:B------:R-:W-:Y:S02]  /*1390*/  FSEL R37, R37, -INF , P2 ;  /* 0xff80000025257808 */ /* 0x000fe40001000000 */
[----:B------:R-:W-:-:S02]  /*13a0*/  FMNMX R2, R36, R5, !PT ;  /* 0x0000000524027209 */ /* 0x000fc40007800000 */
[----:B------:R-:W-:Y:S02]  /*13b0*/  FSEL R43, R43, -INF , P2 ;  /* 0xff8000002b2b7808 */ /* 0x000fe40001000000 */
[----:B------:R-:W-:Y:S01]  /*13c0*/  ISETP.GE.AND P2, PT, R0, R3, PT ;  /* 0x000000030000720c */ /* 0x000fe20003f46270 */
[----:B------:R-:W-:Y:S01]  /*13d0*/  VIADD R3, R7, 0x38 ;  /* 0x0000003807037836 */ /* 0x000fe20000000000 */
[----:B------:R-:W-:Y:S02]  /*13e0*/  FSEL R40, R40, -INF , P3 ;  /* 0xff80000028287808 */ /* 0x000fe40001800000 */
[----:B------:R-:W-:Y:S02]  /*13f0*/  FMNMX R5, R37, R2, !PT ;  /* 0x0000000225057209 */ /* 0x000fe40007800000 */
[----:B------:R-:W-:Y:S02]  /*1400*/  FSEL R41, R41, -INF , P4 ;  /* 0xff80000029297808 */ /* 0x000fe40002000000 */
[----:B------:R-:W-:-:S02]  /*1410*/  FMNMX R2, R40, R5, !PT ;  /* 0x0000000528027209 */ /* 0x000fc40007800000 */
[----:B------:R-:W-:Y:S02]  /*1420*/  FSEL R46, R46, -INF , P3 ;  /* 0xff8000002e2e7808 */ /* 0x000fe40001800000 */
[----:B------:R-:W-:Y:S02]  /*1430*/  ISETP.GE.AND P3, PT, R0, R3, PT ;  /* 0x000000030000720c */ /* 0x000fe40003f66270 */
[----:B------:R-:W-:Y:S02]  /*1440*/  IADD3 R3, R7, 0x39, RZ ;  /* 0x0000003907037810 */ /* 0x000fe40007ffe0ff */
[----:B------:R-:W-:Y:S02]  /*1450*/  FSEL R44, R44, -INF , P6 ;  /* 0xff8000002c2c7808 */ /* 0x000fe40003000000 */
[----:B------:R-:W-:Y:S02]  /*1460*/  FMNMX R5, R41, R2, !PT ;  /* 0x0000000229057209 */ /* 0x000fe40007800000 */
[----:B------:R-:W-:-:S02]  /*1470*/  FSEL R47, R47, -INF , P4 ;  /* 0xff8000002f2f7808 */ /* 0x000fc40002000000 */
[----:B------:R-:W-:Y:S01]  /*1480*/  ISETP.GE.AND P4, PT, R0, R3, PT ;  /* 0x000000030000720c */ /* 0x000fe20003f86270 */
[----:B------:R-:W-:Y:S01]  /*1490*/  VIADD R3, R7, 0x40 ;  /* 0x0000004007037836 */ /* 0x000fe20000000000 */
[----:B------:R-:W-:Y:S02]  /*14a0*/  FSEL R45, R45, -INF , P5 ;  /* 0xff8000002d2d7808 */ /* 0x000fe40002800000 */
[----:B------:R-:W-:Y:S02]  /*14b0*/  FMNMX R2, R44, R5, !PT ;  /* 0x000000052c027209 */ /* 0x000fe40007800000 */
[----:B------:R-:W-:Y:S02]  /*14c0*/  FSEL R50, R50, -INF , P6 ;  /* 0xff80000032327808 */ /* 0x000fe40003000000 */
[----:B------:R-:W-:Y:S02]  /*14d0*/  FSEL R48, R48, -INF , P1 ;  /* 0xff80000030307808 */ /* 0x000fe40000800000 */
[----:B------:R-:W-:-:S02]  /*14e0*/  FMNMX R5, R45, R2, !PT ;  /* 0x000000022d057209 */ /* 0x000fc40007800000 */
[----:B------:R-:W-:Y:S01]  /*14f0*/  ISETP.GE.AND P6, PT, R0, R3, PT ;  /* 0x000000030000720c */ /* 0x000fe20003fc6270 */
[----:B------:R-:W-:Y:S01]  /*1500*/  VIADD R3, R7, 0x41 ;  /* 0x0000004107037836 */ /* 0x000fe20000000000 */
[----:B------:R-:W-:Y:S02]  /*1510*/  FSEL R49, R49, -INF , P2 ;  /* 0xff80000031317808 */ /* 0x000fe40001000000 */
[----:B------:R-:W-:Y:S02]  /*1520*/  FMNMX R2, R48, R5, !PT ;  /* 0x0000000530027209 */ /* 0x000fe40007800000 */
[----:B------:R-:W-:Y:S02]  /*1530*/  FSEL R51, R51, -INF , P5 ;  /* 0xff80000033337808 */ /* 0x000fe40002800000 */
[----:B------:R-:W-:Y:S01]  /*1540*/  ISETP.GE.AND P5, PT, R0, R3, PT ;  /* 0x000000030000720c */ /* 0x000fe20003fa6270 */
[----:B------:R-:W-:Y:S01]  /*1550*/  VIADD R3, R7, 0x48 ;  /* 0x0000004807037836 */ /* 0x000fe20000000000 */
[----:B------:R-:W-:-:S02]  /*1560*/  FSEL R52, R52, -INF , P3 ;  /* 0xff80000034347808 */ /* 0x000fc40001800000 */
[----:B------:R-:W-:Y:S02]  /*1570*/  FMNMX R5, R49, R2, !PT ;  /* 0x0000000231057209 */ /* 0x000fe40007800000 */
[----:B------:R-:W-:Y:S02]  /*1580*/  FSEL R54, R54, -INF , P1 ;  /* 0xff80000036367808 */ /* 0x000fe40000800000 */
[----:B------:R-:W-:Y:S02]  /*1590*/  FSEL R53, R53, -INF , P4 ;  /* 0xff80000035357808 */ /* 0x000fe40002000000 */
[----:B------:R-:W-:Y:S02]  /*15a0*/  FMNMX R2, R52, R5, !PT ;  /* 0x0000000534027209 */ /* 0x000fe40007800000 */
[----:B------:R-:W-:Y:S02]  /*15b0*/  ISETP.GE.AND P1, PT, R0, R3, PT ;  /* 0x000000030000720c */ /* 0x000fe40003f26270 */
[----:B------:R-:W-:-:S02]  /*15c0*/  IADD3 R3, R7, 0x49, RZ ;  /* 0x0000004907037810 */ /* 0x000fc40007ffe0ff */
[----:B------:R-:W-:Y:S02]  /*15d0*/  IADD3 R5, R7, 0x59, RZ ;  /* 0x0000005907057810 */ /* 0x000fe40007ffe0ff */
[----:B------:R-:W-:Y:S02]  /*15e0*/  FSEL R56, R56, -INF , P6 ;  /* 0xff80000038387808 */ /* 0x000fe40003000000 */
[----:B------:R-:W-:Y:S02]  /*15f0*/  FMNMX R11, R53, R2, !PT ;  /* 0x00000002350b7209 */ /* 0x000fe40007800000 */
[----:B------:R-:W-:Y:S02]  /*1600*/  FSEL R55, R55, -INF , P2 ;  /* 0xff80000037377808 */ /* 0x000fe40001000000 */
[C---:B------:R-:W-:Y:S01]  /*1610*/  ISETP.GE.AND P2, PT, R0.reuse, R3, PT ;  /* 0x000000030000720c */ /* 0x040fe20003f46270 */
[C---:B------:R-:W-:Y:S01]  /*1620*/  VIADD R3, R7.reuse, 0x50 ;  /* 0x0000005007037836 */ /* 0x040fe20000000000 */
[----:B------:R-:W-:Y:S01]  /*1630*/  ISETP.GE.AND P0, PT, R0, R5, PT ;  /* 0x000000050000720c */ /* 0x000fe20003f06270 */
[----:B------:R-:W-:Y:S01]  /*1640*/  VIADD R5, R7, 0x60 ;  /* 0x0000006007057836 */ /* 0x000fe20000000000 */
[----:B------:R-:W-:-:S02]  /*1650*/  FSEL R57, R57, -INF , P5 ;  /* 0xff80000039397808 */ /* 0x000fc40002800000 */
[----:B------:R-:W-:Y:S02]  /*1660*/  FMNMX R2, R56, R11, !PT ;  /* 0x0000000b38027209 */ /* 0x000fe40007800000 */
[----:B------:R-:W-:Y:S02]  /*1670*/  FSEL R58, R58, -INF , P3 ;  /* 0xff8000003a3a7808 */ /* 0x000fe40001800000 */
[----:B------:R-:W-:Y:S01]  /*1680*/  ISETP.GE.AND P3, PT, R0, R3, PT ;  /* 0x000000030000720c */ /* 0x000fe20003f66270 */
[----:B------:R-:W-:Y:S01]  /*1690*/  VIADD R3, R7, 0x51 ;  /* 0x0000005107037836 */ /* 0x000fe20000000000 */
        /* <DEDUP_REMOVED lines=11> */
[----:B------:R-:W-:Y:S01]  /*1750*/  ISETP.GE.AND P2, PT, R0, R5, PT ;  /* 0x000000050000720c */ /* 0x000fe20003f46270 */
[----:B------:R-:W-:Y:S01]  /*1760*/  VIADD R5, R7, 0x68 ;  /* 0x0000006807057836 */ /* 0x000fe20000000000 */
[----:B------:R-:W-:Y:S02]  /*1770*/  FSEL R64, R64, -INF , P3 ;  /* 0xff80000040407808 */ /* 0x000fe40001800000 */
[----:B------:R-:W-:Y:S02]  /*1780*/  FMNMX R11, R61, R2, !PT ;  /* 0x000000023d0b7209 */ /* 0x000fe40007800000 */
[----:B------:R-:W-:Y:S02]  /*1790*/  FSEL R62, R62, -INF , P6 ;  /* 0xff8000003e3e7808 */ /* 0x000fe40003000000 */
[----:B------:R-:W-:Y:S02]  /*17a0*/  ISETP.GE.AND P6, PT, R0, R3, PT ;  /* 0x000000030000720c */ /* 0x000fe40003fc6270 */
[----:B------:R-:W-:-:S02]  /*17b0*/  FSEL R70, R70, -INF , P3 ;  /* 0xff80000046467808 */ /* 0x000fc40001800000 */
[----:B------:R-:W-:Y:S02]  /*17c0*/  FSEL R65, R65, -INF , P4 ;  /* 0xff80000041417808 */ /* 0x000fe40002000000 */
[----:B------:R-:W-:Y:S02]  /*17d0*/  FMNMX R2, R64, R11, !PT ;  /* 0x0000000b40027209 */ /* 0x000fe40007800000 */
[----:B------:R-:W-:Y:S02]  /*17e0*/  ISETP.GE.AND P3, PT, R0, R5, PT ;  /* 0x000000050000720c */ /* 0x000fe40003f66270 */
[----:B------:R-:W-:Y:S02]  /*17f0*/  IADD3 R5, R7, 0x78, RZ ;  /* 0x0000007807057810 */ /* 0x000fe40007ffe0ff */
        /* <DEDUP_REMOVED lines=20> */
[----:B------:R-:W-:Y:S02]  /*1940*/  IADD3 R11, R7, 0x71, RZ ;  /* 0x00000071070b7810 */ /* 0x000fe40007ffe0ff */
[----:B------:R-:W-:Y:S02]  /*1950*/  FSEL R77, R77, -INF , P4 ;  /* 0xff8000004d4d7808 */ /* 0x000fe40002000000 */
[----:B------:R-:W-:Y:S02]  /*1960*/  FMNMX R2, R76, R13, !PT ;  /* 0x0000000d4c027209 */ /* 0x000fe40007800000 */
[----:B------:R-:W-:-:S02]  /*1970*/  ISETP.GE.AND P5, PT, R0, R5, PT ;  /* 0x000000050000720c */ /* 0x000fc40003fa6270 */
[----:B------:R-:W-:Y:S02]  /*1980*/  FMNMX R5, R77, R2, !PT ;  /* 0x000000024d057209 */ /* 0x000fe40007800000 */
[----:B------:R-:W-:Y:S02]  /*1990*/  FSEL R80, R80, -INF , P5 ;  /* 0xff80000050507808 */ /* 0x000fe40002800000 */
[----:B------:R-:W-:Y:S02]  /*19a0*/  ISETP.GE.AND P6, PT, R0, R11, PT ;  /* 0x0000000b0000720c */ /* 0x000fe40003fc6270 */
[----:B------:R-:W-:Y:S02]  /*19b0*/  FMNMX R2, R80, R5, !PT ;  /* 0x0000000550027209 */ /* 0x000fe40007800000 */
[----:B------:R-:W-:Y:S02]  /*19c0*/  FSEL R81, R81, -INF , P6 ;  /* 0xff80000051517808 */ /* 0x000fe40003000000 */
[----:B------:R-:W-:-:S02]  /*19d0*/  P2R R6, PR, RZ, 0x2 ;  /* 0x00000002ff067803 */ /* 0x000fc40000000000 */
[----:B------:R-:W-:Y:S02]  /*19e0*/  FMNMX R5, R81, R2, !PT ;  /* 0x0000000251057209 */ /* 0x000fe40007800000 */
[----:B------:R-:W-:Y:S02]  /*19f0*/  P2R R10, PR, RZ, 0x1 ;  /* 0x00000001ff0a7803 */ /* 0x000fe40000000000 */
[----:B------:R-:W-:Y:S02]  /*1a00*/  FMNMX R2, R84, R5, !PT ;  /* 0x0000000554027209 */ /* 0x000fe40007800000 */
[----:B------:R-:W-:Y:S02]  /*1a10*/  ISETP.GE.AND P0, PT, R0, R3, PT ;  /* 0x000000030000720c */ /* 0x000fe40003f06270 */
[----:B------:R-:W-:Y:S02]  /*1a20*/  FMNMX R2, R85, R2, !PT ;  /* 0x0000000255027209 */ /* 0x000fe40007800000 */
[----:B------:R-:W-:-:S02]  /*1a30*/  FSEL R82, R82, -INF , P3 ;  /* 0xff80000052527808 */ /* 0x000fc40001800000 */
[----:B------:R-:W-:Y:S01]  /*1a40*/  FSEL R83, R83, -INF , P4 ;  /* 0xff80000053537808 */ /* 0x000fe20002000000 */
[----:B------:R-:W1:Y:S01]  /*1a50*/  SHFL.BFLY PT, R5, R2, 0x1, 0x1f ;  /* 0x0c201f0002057f89 */ /* 0x000e6200000e0000 */
[----:B------:R-:W-:Y:S02]  /*1a60*/  FSEL R74, R74, -INF , P0 ;  /* 0xff8000004a4a7808 */ /* 0x000fe40000000000 */
[----:B------:R-:W-:Y:S02]  /*1a70*/  ISETP.NE.AND P0, PT, R10, RZ, PT ;  /* 0x000000ff0a00720c */ /* 0x000fe40003f05270 */
[----:B------:R-:W-:Y:S02]  /*1a80*/  FSEL R79, R79, -INF , P2 ;  /* 0xff8000004f4f7808 */ /* 0x000fe40001000000 */
[----:B------:R-:W-:Y:S02]  /*1a90*/  FSEL R87, R87, -INF , P6 ;  /* 0xff80000057577808 */ /* 0x000fe40003000000 */
[----:B------:R-:W-:-:S02]  /*1aa0*/  FSEL R86, R86, -INF , P5 ;  /* 0xff80000056567808 */ /* 0x000fc40002800000 */
[----:B------:R-:W-:Y:S02]  /*1ab0*/  FSEL R75, R75, -INF , P0 ;  /* 0xff8000004b4b7808 */ /* 0x000fe40000000000 */
[----:B------:R-:W-:Y:S02]  /*1ac0*/  ISETP.NE.AND P0, PT, R12, RZ, PT ;  /* 0x000000ff0c00720c */ /* 0x000fe40003f05270 */
[----:B-1----:R-:W-:Y:S01]  /*1ad0*/  FMNMX R4, R2, R5, !PT ;  /* 0x0000000502047209 */ /* 0x002fe20007800000 */
[----:B------:R-:W-:-:S04]  /*1ae0*/  VIADD R2, R0, 0x8 ;  /* 0x0000000800027836 */ /* 0x000fc80000000000 */
[----:B------:R-:W1:Y:S01]  /*1af0*/  SHFL.BFLY PT, R5, R4, 0x2, 0x1f ;  /* 0x0c401f0004057f89 */ /* 0x000e6200000e0000 */
[CC--:B------:R-:W-:Y:S02]  /*1b00*/  ISETP.GE.AND P3, PT, R2.reuse, R7.reuse, PT ;  /* 0x000000070200720c */ /* 0x0c0fe40003f66270 */
[----:B------:R-:W-:Y:S02]  /*1b10*/  ISETP.GT.AND P4, PT, R2, R7, PT ;  /* 0x000000070200720c */ /* 0x000fe40003f84270 */
[----:B-1----:R-:W-:Y:S02]  /*1b20*/  FMNMX R5, R4, R5, !PT ;  /* 0x0000000504057209 */ /* 0x002fe40007800000 */
[----:B------:R-:W-:Y:S02]  /*1b30*/  FSEL R4, R27, -INF , P4 ;  /* 0xff8000001b047808 */ /* 0x000fe40002000000 */
[----:B------:R-:W-:-:S04]  /*1b40*/  FSETP.NEU.AND P1, PT, R5, -INF , PT ;  /* 0xff8000000500780b */ /* 0x000fc80003f2d000 */
[----:B------:R-:W-:Y:S02]  /*1b50*/  FSEL R3, R5, RZ, P1 ;  /* 0x000000ff05037208 */ /* 0x000fe40000800000 */
[----:B------:R-:W-:-:S03]  /*1b60*/  ISETP.NE.AND P1, PT, R6, RZ, PT ;  /* 0x000000ff0600720c */ /* 0x000fc60003f25270 */
[----:B------:R-:W-:Y:S01]  /*1b70*/  FMUL R16, R3, UR6 ;  /* 0x0000000603107c20 */ /* 0x000fe20008400000 */
[----:B------:R-:W-:Y:S02]  /*1b80*/  FSEL R78, R78, -INF , P1 ;  /* 0xff8000004e4e7808 */ /* 0x000fe40000800000 */
[----:B------:R-:W-:Y:S01]  /*1b90*/  FSEL R3, R26, -INF , P3 ;  /* 0xff8000001a037808 */ /* 0x000fe20001800000 */
[--C-:B------:R-:W-:Y:S01]  /*1ba0*/  FFMA R24, R24, UR6, -R16.reuse ;  /* 0x0000000618187c23 */ /* 0x100fe20008000810 */
[--C-:B------:R-:W-:Y:S01]  /*1bb0*/  FFMA R11, R25, UR6, -R16.reuse ;  /* 0x00000006190b7c23 */ /* 0x100fe20008000810 */
[--C-:B------:R-:W-:Y:S01]  /*1bc0*/  FFMA R10, R36, UR6, -R16.reuse ;  /* 0x00000006240a7c23 */ /* 0x100fe20008000810 */
[----:B------:R-:W-:Y:S01]  /*1bd0*/  FMNMX R13, R3, R4, !PT ;  /* 0x00000004030d7209 */ /* 0x000fe20007800000 */
[--C-:B------:R-:W-:Y:S01]  /*1be0*/  FFMA R28, R28, UR6, -R16.reuse ;  /* 0x000000061c1c7c23 */ /* 0x100fe20008000810 */
[----:B------:R-:W-:Y:S01]  /*1bf0*/  FSETP.GEU.AND P1, PT, R24, -126, PT ;  /* 0xc2fc00001800780b */ /* 0x000fe20003f2e000 */
        /* <DEDUP_REMOVED lines=12> */
[----:B------:R-:W-:Y:S01]  /*1cc0*/  @!P1 FMUL R24, R24, 0.5 ;  /* 0x3f00000018189820 */ /* 0x000fe20000400000 */
[----:B------:R-:W-:Y:S01]  /*1cd0*/  FMNMX R15, R35, R6, !PT ;  /* 0x00000006230f7209 */ /* 0x000fe20007800000 */
[--C-:B------:R-:W-:Y:S01]  /*1ce0*/  FFMA R41, R41, UR6, -R16.reuse ;  /* 0x0000000629297c23 */ /* 0x100fe20008000810 */
[----:B------:R-:W-:Y:S01]  /*1cf0*/  FSETP.GEU.AND P6, PT, R33, -126, PT ;  /* 0xc2fc00002100780b */ /* 0x000fe20003fce000 */
[----:B------:R-:W-:Y:S01]  /*1d00*/  @!P2 FMUL R11, R11, 0.5 ;  /* 0x3f0000000b0ba820 */ /* 0x000fe20000400000 */
[----:B------:R-:W-:Y:S01]  /*1d10*/  FMNMX R6, R38, R15, !PT ;  /* 0x0000000f26067209 */ /* 0x000fe20007800000 */
[----:B------:R-:W1:Y:S01]  /*1d20*/  MUFU.EX2 R24, R24 ;  /* 0x0000001800187308 */ /* 0x000e620000000800 */
[----:B------:R-:W-:Y:S01]  /*1d30*/  FSETP.GEU.AND P5, PT, R32, -126, PT ;  /* 0xc2fc00002000780b */ /* 0x000fe20003fae000 */
[----:B------:R-:W-:Y:S01]  /*1d40*/  @!P3 FMUL R28, R28, 0.5 ;  /* 0x3f0000001c1cb820 */ /* 0x000fe20000400000 */
[----:B------:R-:W-:Y:S01]  /*1d50*/  FMNMX R17, R39, R6, !PT ;  /* 0x0000000627117209 */ /* 0x000fe20007800000 */
[--C-:B------:R-:W-:Y:S01]  /*1d60*/  FFMA R45, R45, UR6, -R16.reuse ;  /* 0x000000062d2d7c23 */ /* 0x100fe20008000810 */
[--C-:B------:R-:W-:Y:S01]  /*1d70*/  FFMA R49, R49, UR6, -R16.reuse ;  /* 0x0000000631317c23 */ /* 0x100fe20008000810 */
[----:B------:R-:W-:Y:S01]  /*1d80*/  @!P4 FMUL R29, R29, 0.5 ;  /* 0x3f0000001d1dc820 */ /* 0x000fe20000400000 */
[----:B------:R-:W-:Y:S01]  /*1d90*/  FMNMX R6, R42, R17, !PT ;  /* 0x000000112a067209 */ /* 0x000fe20007800000 */
[----:B------:R-:W2:Y:S01]  /*1da0*/  MUFU.EX2 R11, R11 ;  /* 0x0000000b000b7308 */ /* 0x000ea20000000800 */
[--C-:B------:R-:W-:Y:S01]  /*1db0*/  FFMA R14, R52, UR6, -R16.reuse ;  /* 0x00000006340e7c23 */ /* 0x100fe20008000810 */
[----:B------:R-:W-:Y:S01]  /*1dc0*/  @!P6 FMUL R33, R33, 0.5 ;  /* 0x3f0000002121e820 */ /* 0x000fe20000400000 */
[----:B------:R-:W-:Y:S01]  /*1dd0*/  FMNMX R17, R43, R6, !PT ;  /* 0x000000062b117209 */ /* 0x000fe20007800000 */
[--C-:B------:R-:W-:Y:S01]  /*1de0*/  FFMA R12, R44, UR6, -R16.reuse ;  /* 0x000000062c0c7c23 */ /* 0x100fe20008000810 */
[--C-:B------:R-:W-:Y:S01]  /*1df0*/  FFMA R53, R53, UR6, -R16.reuse ;  /* 0x0000000635357c23 */ /* 0x100fe20008000810 */
[----:B------:R-:W-:Y:S01]  /*1e00*/  @!P5 FMUL R32, R32, 0.5 ;  /* 0x3f0000002020d820 */ /* 0x000fe20000400000 */
[----:B------:R-:W-:Y:S01]  /*1e10*/  FMNMX R6, R46, R17, !PT ;  /* 0x000000112e067209 */ /* 0x000fe20007800000 */
[----:B------:R-:W3:Y:S01]  /*1e20*/  MUFU.EX2 R26, R28 ;  /* 0x0000001c001a7308 */ /* 0x000ee20000000800 */
[----:B-1----:R-:W-:Y:S01]  /*1e30*/  @!P1 FMUL R24, R24, R24 ;  /* 0x0000001818189220 */ /* 0x002fe20000400000 */
[----:B------:R-:W-:Y:S01]  /*1e40*/  FSETP.GEU.AND P1, PT, R10, -126, PT ;  /* 0xc2fc00000a00780b */ /* 0x000fe20003f2e000 */
[--C-:B------:R-:W-:Y:S01]  /*1e50*/  FFMA R60, R60, UR6, -R16.reuse ;  /* 0x000000063c3c7c23 */ /* 0x100fe20008000810 */
[----:B------:R-:W-:Y:S01]  /*1e60*/  FMNMX R19, R47, R6, !PT ;  /* 0x000000062f137209 */ /* 0x000fe20007800000 */
[--C-:B------:R-:W-:Y:S01]  /*1e70*/  FFMA R61, R61, UR6, -R16.reuse ;  /* 0x000000063d3d7c23 */ /* 0x100fe20008000810 */
[--C-:B------:R-:W-:Y:S01]  /*1e80*/  FFMA R64, R64, UR6, -R16.reuse ;  /* 0x0000000640407c23 */ /* 0x100fe20008000810 */
[--C-:B------:R-:W-:Y:S01]  /*1e90*/  FFMA R65, R65, UR6, -R16.reuse ;  /* 0x0000000641417c23 */ /* 0x100fe20008000810 */
[----:B------:R-:W-:Y:S01]  /*1ea0*/  FMNMX R6, R50, R19, !PT ;  /* 0x0000001332067209 */ /* 0x000fe20007800000 */
[----:B------:R-:W1:Y:S01]  /*1eb0*/  MUFU.EX2 R13, R29 ;  /* 0x0000001d000d7308 */ /* 0x000e620000000800 */
[----:B--2---:R-:W-:Y:S01]  /*1ec0*/  @!P2 FMUL R11, R11, R11 ;  /* 0x0000000b0b0ba220 */ /* 0x004fe20000400000 */
[----:B------:R-:W-:Y:S01]  /*1ed0*/  FSETP.GEU.AND P2, PT, R37, -126, PT ;  /* 0xc2fc00002500780b */ /* 0x000fe20003f4e000 */
[--C-:B------:R-:W-:Y:S01]  /*1ee0*/  FFMA R72, R72, UR6, -R16.reuse ;  /* 0x0000000648487c23 */ /* 0x100fe20008000810 */
[----:B------:R-:W-:Y:S01]  /*1ef0*/  FMNMX R19, R51, R6, !PT ;  /* 0x0000000633137209 */ /* 0x000fe20007800000 */
[--C-:B------:R-:W-:Y:S01]  /*1f00*/  FFMA R56, R56, UR6, -R16.reuse ;  /* 0x0000000638387c23 */ /* 0x100fe20008000810 */
[----:B------:R-:W-:Y:S01]  /*1f10*/  @!P1 FMUL R10, R10, 0.5 ;  /* 0x3f0000000a0a9820 */ /* 0x000fe20000400000 */
[--C-:B------:R-:W-:Y:S01]  /*1f20*/  FFMA R69, R69, UR6, -R16.reuse ;  /* 0x0000000645457c23 */ /* 0x100fe20008000810 */
[----:B------:R-:W-:Y:S01]  /*1f30*/  FMNMX R6, R54, R19, !PT ;  /* 0x0000001336067209 */ /* 0x000fe20007800000 */
[----:B------:R-:W2:Y:S01]  /*1f40*/  MUFU.EX2 R15, R33 ;  /* 0x00000021000f7308 */ /* 0x000ea20000000800 */
[----:B---3--:R-:W-:Y:S01]  /*1f50*/  @!P3 FMUL R26, R26, R26 ;  /* 0x0000001a1a1ab220 */ /* 0x008fe20000400000 */
[----:B------:R-:W-:Y:S01]  /*1f60*/  FSETP.GEU.AND P3, PT, R40, -126, PT ;  /* 0xc2fc00002800780b */ /* 0x000fe20003f6e000 */
[--C-:B------:R-:W-:Y:S01]  /*1f70*/  FFMA R73, R73, UR6, -R16.reuse ;  /* 0x0000000649497c23 */ /* 0x100fe20008000810 */
[----:B------:R-:W-:Y:S01]  /*1f80*/  FMNMX R21, R55, R6, !PT ;  /* 0x0000000637157209 */ /* 0x000fe20007800000 */
[--C-:B------:R-:W-:Y:S01]  /*1f90*/  FFMA R76, R76, UR6, -R16.reuse ;  /* 0x000000064c4c7c23 */ /* 0x100fe20008000810 */
[----:B------:R-:W-:Y:S01]  /*1fa0*/  @!P2 FMUL R37, R37, 0.5 ;  /* 0x3f0000002525a820 */ /* 0x000fe20000400000 */
[--C-:B------:R-:W-:Y:S01]  /*1fb0*/  FFMA R77, R77, UR6, -R16.reuse ;  /* 0x000000064d4d7c23 */ /* 0x100fe20008000810 */
[----:B------:R-:W3:Y:S01]  /*1fc0*/  MUFU.EX2 R10, R10 ;  /* 0x0000000a000a7308 */ /* 0x000ee20000000800 */
[----:B------:R-:W-:Y:S01]  /*1fd0*/  FMNMX R6, R58, R21, !PT ;  /* 0x000000153a067209 */ /* 0x000fe20007800000 */
[----:B-1----:R-:W-:Y:S01]  /*1fe0*/  @!P4 FMUL R13, R13, R13 ;  /* 0x0000000d0d0dc220 */ /* 0x002fe20000400000 */
[----:B------:R-:W-:Y:S01]  /*1ff0*/  FSETP.GEU.AND P4, PT, R41, -126, PT ;  /* 0xc2fc00002900780b */ /* 0x000fe20003f8e000 */
[--C-:B------:R-:W-:Y:S01]  /*2000*/  FFMA R81, R81, UR6, -R16.reuse ;  /* 0x0000000651517c23 */ /* 0x100fe20008000810 */
[----:B------:R-:W-:Y:S01]  /*2010*/  FMNMX R21, R59, R6, !PT ;  /* 0x000000063b157209 */ /* 0x000fe20007800000 */
[--C-:B------:R-:W-:Y:S01]  /*2020*/  FFMA R68, R68, UR6, -R16.reuse ;  /* 0x0000000644447c23 */ /* 0x100fe20008000810 */
[----:B------:R-:W-:Y:S01]  /*2030*/  @!P3 FMUL R40, R40, 0.5 ;  /* 0x3f0000002828b820 */ /* 0x000fe20000400000 */
[----:B------:R-:W1:Y:S01]  /*2040*/  MUFU.EX2 R17, R37 ;  /* 0x0000002500117308 */ /* 0x000e620000000800 */
[----:B------:R-:W-:Y:S01]  /*2050*/  FMNMX R6, R62, R21, !PT ;  /* 0x000000153e067209 */ /* 0x000fe20007800000 */
[----:B--2---:R-:W-:Y:S01]  /*2060*/  @!P6 FMUL R15, R15, R15 ;  /* 0x0000000f0f0fe220 */ /* 0x004fe20000400000 */
[----:B------:R-:W-:Y:S01]  /*2070*/  FSETP.GEU.AND P6, PT, R45, -126, PT ;  /* 0xc2fc00002d00780b */ /* 0x000fe20003fce000 */
[--C-:B------:R-:W-:Y:S01]  /*2080*/  FFMA R80, R80, UR6, -R16.reuse ;  /* 0x0000000650507c23 */ /* 0x100fe20008000810 */
[----:B------:R-:W-:Y:S01]  /*2090*/  FMNMX R23, R63, R6, !PT ;  /* 0x000000063f177209 */ /* 0x000fe20007800000 */
[----:B------:R-:W-:-:S02]  /*20a0*/  FFMA R84, R84, UR6, -R16 ;  /* 0x0000000654547c23 */ /* 0x000fc40008000810 */
[----:B------:R-:W-:Y:S01]  /*20b0*/  @!P4 FMUL R41, R41, 0.5 ;  /* 0x3f0000002929c820 */ /* 0x000fe20000400000 */
[----:B---3--:R-:W-:Y:S01]  /*20c0*/  @!P1 FMUL R10, R10, R10 ;  /* 0x0000000a0a0a9220 */ /* 0x008fe20000400000 */
[----:B------:R-:W-:Y:S01]  /*20d0*/  FSETP.GEU.AND P1, PT, R36, -126, PT ;  /* 0xc2fc00002400780b */ /* 0x000fe20003f2e000 */
[----:B------:R-:W2:Y:S01]  /*20e0*/  MUFU.EX2 R28, R32 ;  /* 0x00000020001c7308 */ /* 0x000ea20000000800 */
[----:B------:R-:W-:-:S04]  /*20f0*/  FMNMX R6, R66, R23, !PT ;  /* 0x0000001742067209 */ /* 0x000fc80007800000 */
[----:B------:R-:W-:Y:S01]  /*2100*/  FMNMX R23, R67, R6, !PT ;  /* 0x0000000643177209 */ /* 0x000fe20007800000 */
[----:B------:R-:W-:Y:S01]  /*2110*/  @!P6 FMUL R45, R45, 0.5 ;  /* 0x3f0000002d2de820 */ /* 0x000fe20000400000 */
[----:B-1----:R-:W-:Y:S01]  /*2120*/  @!P2 FMUL R17, R17, R17 ;  /* 0x000000111111a220 */ /* 0x002fe20000400000 */
[----:B------:R1:W3:Y:S01]  /*2130*/  MUFU.EX2 R32, R40 ;  /* 0x0000002800207308 */ /* 0x0002e20000000800 */
[----:B------:R-:W-:Y:S02]  /*2140*/  FMNMX R6, R70, R23, !PT ;  /* 0x0000001746067209 */ /* 0x000fe40007800000 */
[----:B------:R-:W-:Y:S01]  /*2150*/  FSETP.GEU.AND P2, PT, R49, -126, PT ;  /* 0xc2fc00003100780b */ /* 0x000fe20003f4e000 */
[----:B------:R-:W-:Y:S01]  /*2160*/  @!P1 FMUL R36, R36, 0.5 ;  /* 0x3f00000024249820 */ /* 0x000fe20000400000 */
[----:B------:R-:W-:-:S03]  /*2170*/  FMNMX R25, R71, R6, !PT ;  /* 0x0000000647197209 */ /* 0x000fc60007800000 */
[----:B------:R-:W4:Y:S01]  /*2180*/  MUFU.EX2 R19, R41 ;  /* 0x0000002900137308 */ /* 0x000f220000000800 */
[----:B------:R-:W-:Y:S01]  /*2190*/  FMNMX R6, R74, R25, !PT ;  /* 0x000000194a067209 */ /* 0x000fe20007800000 */
[----:B--2---:R-:W-:Y:S01]  /*21a0*/  @!P5 FMUL R28, R28, R28 ;  /* 0x0000001c1c1cd220 */ /* 0x004fe20000400000 */
[----:B------:R-:W-:Y:S01]  /*21b0*/  FSETP.GEU.AND P5, PT, R12, -126, PT ;  /* 0xc2fc00000c00780b */ /* 0x000fe20003fae000 */
[--C-:B-1----:R-:W-:Y:S01]  /*21c0*/  FFMA R40, R57, UR6, -R16.reuse ;  /* 0x0000000639287c23 */ /* 0x102fe20008000810 */
[----:B------:R-:W-:Y:S01]  /*21d0*/  FMNMX R25, R75, R6, !PT ;  /* 0x000000064b197209 */ /* 0x000fe20007800000 */
[----:B------:R-:W-:Y:S02]  /*21e0*/  FFMA R16, R85, UR6, -R16 ;  /* 0x0000000655107c23 */ /* 0x000fe40008000810 */
[----:B------:R-:W1:Y:S01]  /*21f0*/  MUFU.EX2 R36, R36 ;  /* 0x0000002400247308 */ /* 0x000e620000000800 */
[----:B------:R-:W-:Y:S01]  /*2200*/  FMNMX R6, R78, R25, !PT ;  /* 0x000000194e067209 */ /* 0x000fe20007800000 */
[----:B---3--:R-:W-:Y:S01]  /*2210*/  @!P3 FMUL R32, R32, R32 ;  /* 0x000000202020b220 */ /* 0x008fe20000400000 */
[----:B------:R-:W-:Y:S01]  /*2220*/  FSETP.GEU.AND P3, PT, R14, -126, PT ;  /* 0xc2fc00000e00780b */ /* 0x000fe20003f6e000 */
[----:B------:R-:W-:Y:S01]  /*2230*/  @!P2 FMUL R49, R49, 0.5 ;  /* 0x3f0000003131a820 */ /* 0x000fe20000400000 */
[----:B------:R-:W-:-:S03]  /*2240*/  FMNMX R27, R79, R6, !PT ;  /* 0x000000064f1b7209 */ /* 0x000fc60007800000 */
[----:B------:R-:W2:Y:S01]  /*2250*/  MUFU.EX2 R21, R45 ;  /* 0x0000002d00157308 */ /* 0x000ea20000000800 */
[----:B----4-:R-:W-:Y:S01]  /*2260*/  @!P4 FMUL R19, R19, R19 ;  /* 0x000000131313c220 */ /* 0x010fe20000400000 */
[----:B------:R-:W-:Y:S01]  /*2270*/  FSETP.GEU.AND P4, PT, R53, -126, PT ;  /* 0xc2fc00003500780b */ /* 0x000fe20003f8e000 */
[----:B------:R-:W-:Y:S01]  /*2280*/  @!P5 FMUL R12, R12, 0.5 ;  /* 0x3f0000000c0cd820 */ /* 0x000fe20000400000 */
[----:B------:R-:W-:-:S04]  /*2290*/  FMNMX R6, R82, R27, !PT ;  /* 0x0000001b52067209 */ /* 0x000fc80007800000 */
[----:B------:R-:W-:Y:S01]  /*22a0*/  FMNMX R29, R83, R6, !PT ;  /* 0x00000006531d7209 */ /* 0x000fe20007800000 */
[----:B-1----:R-:W-:Y:S01]  /*22b0*/  @!P1 FMUL R36, R36, R36 ;  /* 0x0000002424249220 */ /* 0x002fe20000400000 */
[----:B------:R-:W-:Y:S01]  /*22c0*/  FSETP.GEU.AND P1, PT, R60, -126, PT ;  /* 0xc2fc00003c00780b */ /* 0x000fe20003f2e000 */
[----:B------:R-:W-:Y:S01]  /*22d0*/  @!P3 FMUL R14, R14, 0.5 ;  /* 0x3f0000000e0eb820 */ /* 0x000fe20000400000 */
[----:B------:R-:W-:Y:S01]  /*22e0*/  FMNMX R6, R86, R29, !PT ;  /* 0x0000001d56067209 */ /* 0x000fe20007800000 */
[----:B------:R-:W1:Y:S02]  /*22f0*/  MUFU.EX2 R23, R49 ;  /* 0x0000003100177308 */ /* 0x000e640000000800 */
[----:B------:R-:W-:Y:S01]  /*2300*/  @!P4 FMUL R53, R53, 0.5 ;  /* 0x3f0000003535c820 */ /* 0x000fe20000400000 */
[----:B------:R-:W-:Y:S01]  /*2310*/  FMNMX R6, R87, R6, !PT ;  /* 0x0000000657067209 */ /* 0x000fe20007800000 */
[----:B--2---:R-:W-:Y:S01]  /*2320*/  @!P6 FMUL R21, R21, R21 ;  /* 0x000000151515e220 */ /* 0x004fe20000400000 */
[----:B------:R-:W-:-:S03]  /*2330*/  FSETP.GEU.AND P6, PT, R40, -126, PT ;  /* 0xc2fc00002800780b */ /* 0x000fc60003fce000 */
[----:B------:R-:W2:Y:S01]  /*2340*/  MUFU.EX2 R14, R14 ;  /* 0x0000000e000e7308 */ /* 0x000ea20000000800 */
[----:B------:R-:W3:Y:S01]  /*2350*/  SHFL.BFLY PT, R33, R6, 0x1, 0x1f ;  /* 0x0c201f0006217f89 */ /* 0x000ee200000e0000 */
[----:B------:R-:W-:-:S06]  /*2360*/  @!P1 FMUL R60, R60, 0.5 ;  /* 0x3f0000003c3c9820 */ /* 0x000fcc0000400000 */
[----:B------:R-:W4:Y:S01]  /*2370*/  MUFU.EX2 R25, R53 ;  /* 0x0000003500197308 */ /* 0x000f220000000800 */
[----:B-1----:R-:W-:Y:S01]  /*2380*/  @!P2 FMUL R23, R23, R23 ;  /* 0x000000171717a220 */ /* 0x002fe20000400000 */
[----:B------:R-:W-:Y:S01]  /*2390*/  @!P6 FMUL R40, R40, 0.5 ;  /* 0x3f0000002828e820 */ /* 0x000fe20000400000 */
[----:B------:R-:W-:-:S05]  /*23a0*/  FSETP.GEU.AND P2, PT, R61, -126, PT ;  /* 0xc2fc00003d00780b */ /* 0x000fca0003f4e000 */
[----:B------:R-:W1:Y:S01]  /*23b0*/  MUFU.EX2 R29, R60 ;  /* 0x0000003c001d7308 */ /* 0x000e620000000800 */
[----:B--2---:R-:W-:Y:S01]  /*23c0*/  @!P3 FMUL R14, R14, R14 ;  /* 0x0000000e0e0eb220 */ /* 0x004fe20000400000 */
[----:B------:R-:W-:-:S06]  /*23d0*/  FSETP.GEU.AND P3, PT, R64, -126, PT ;  /* 0xc2fc00004000780b */ /* 0x000fcc0003f6e000 */
[----:B------:R-:W2:Y:S01]  /*23e0*/  MUFU.EX2 R12, R12 ;  /* 0x0000000c000c7308 */ /* 0x000ea20000000800 */
[----:B----4-:R-:W-:Y:S01]  /*23f0*/  @!P4 FMUL R25, R25, R25 ;  /* 0x000000191919c220 */ /* 0x010fe20000400000 */
[----:B------:R-:W-:Y:S01]  /*2400*/  FSETP.GEU.AND P4, PT, R65, -126, PT ;  /* 0xc2fc00004100780b */ /* 0x000fe20003f8e000 */
[----:B------:R-:W-:Y:S01]  /*2410*/  @!P2 FMUL R61, R61, 0.5 ;  /* 0x3f0000003d3da820 */ /* 0x000fe20000400000 */
[----:B---3--:R-:W-:-:S03]  /*2420*/  FMNMX R6, R6, R33, !PT ;  /* 0x0000002106067209 */ /* 0x008fc60007800000 */
[----:B------:R-:W-:Y:S01]  /*2430*/  @!P3 FMUL R64, R64, 0.5 ;  /* 0x3f0000004040b820 */ /* 0x000fe20000400000 */
[----:B------:R-:W3:Y:S01]  /*2440*/  MUFU.EX2 R40, R40 ;  /* 0x0000002800287308 */ /* 0x000ee20000000800 */
[----:B-1----:R-:W-:Y:S01]  /*2450*/  @!P1 FMUL R29, R29, R29 ;  /* 0x0000001d1d1d9220 */ /* 0x002fe20000400000 */
[----:B------:R-:W-:Y:S01]  /*2460*/  FSETP.GEU.AND P1, PT, R72, -126, PT ;  /* 0xc2fc00004800780b */ /* 0x000fe20003f2e000 */
[----:B------:R-:W1:Y:S04]  /*2470*/  SHFL.BFLY PT, R33, R6, 0x2, 0x1f ;  /* 0x0c401f0006217f89 */ /* 0x000e6800000e0000 */
[----:B------:R-:W-:Y:S01]  /*2480*/  @!P4 FMUL R65, R65, 0.5 ;  /* 0x3f0000004141c820 */ /* 0x000fe20000400000 */
[----:B------:R-:W4:Y:S01]  /*2490*/  MUFU.EX2 R18, R61 ;  /* 0x0000003d00127308 */ /* 0x000f220000000800 */
[----:B--2---:R-:W-:Y:S01]  /*24a0*/  @!P5 FMUL R12, R12, R12 ;  /* 0x0000000c0c0cd220 */ /* 0x004fe20000400000 */
[----:B------:R-:W-:-:S05]  /*24b0*/  FSETP.GEU.AND P5, PT, R56, -126, PT ;  /* 0xc2fc00003800780b */ /* 0x000fca0003fae000 */
[----:B------:R-:W-:Y:S01]  /*24c0*/  @!P1 FMUL R72, R72, 0.5 ;  /* 0x3f00000048489820 */ /* 0x000fe20000400000 */
[----:B------:R-:W2:Y:S01]  /*24d0*/  MUFU.EX2 R37, R64 ;  /* 0x0000004000257308 */ /* 0x000ea20000000800 */
[----:B---3--:R-:W-:Y:S01]  /*24e0*/  @!P6 FMUL R40, R40, R40 ;  /* 0x000000282828e220 */ /* 0x008fe20000400000 */
[----:B------:R-:W-:-:S05]  /*24f0*/  FSETP.GEU.AND P6, PT, R69, -126, PT ;  /* 0xc2fc00004500780b */ /* 0x000fca0003fce000 */
[----:B------:R-:W-:Y:S01]  /*2500*/  @!P5 FMUL R56, R56, 0.5 ;  /* 0x3f0000003838d820 */ /* 0x000fe20000400000 */
[----:B------:R-:W3:Y:S01]  /*2510*/  MUFU.EX2 R44, R65 ;  /* 0x00000041002c7308 */ /* 0x000ee20000000800 */
[----:B----4-:R-:W-:Y:S01]  /*2520*/  @!P2 FMUL R18, R18, R18 ;  /* 0x000000121212a220 */ /* 0x010fe20000400000 */
[----:B------:R-:W-:Y:S02]  /*2530*/  FSETP.GEU.AND P2, PT, R73, -126, PT ;  /* 0xc2fc00004900780b */ /* 0x000fe40003f4e000 */
[----:B-1----:R-:W-:-:S03]  /*2540*/  FMNMX R6, R6, R33, !PT ;  /* 0x0000002106067209 */ /* 0x002fc60007800000 */
[----:B------:R-:W-:Y:S01]  /*2550*/  @!P6 FMUL R69, R69, 0.5 ;  /* 0x3f0000004545e820 */ /* 0x000fe20000400000 */
[----:B------:R-:W1:Y:S01]  /*2560*/  MUFU.EX2 R45, R72 ;  /* 0x00000048002d7308 */ /* 0x000e620000000800 */
        /* <DEDUP_REMOVED lines=8> */
[----:B-1----:R-:W-:Y:S01]  /*25f0*/  @!P1 FMUL R45, R45, R45 ;  /* 0x0000002d2d2d9220 */ /* 0x002fe20000400000 */
[----:B------:R-:W-:-:S05]  /*2600*/  FSETP.GEU.AND P1, PT, R81, -126, PT ;  /* 0xc2fc00005100780b */ /* 0x000fca0003f2e000 */
[----:B------:R-:W-:Y:S01]  /*2610*/  @!P4 FMUL R77, R77, 0.5 ;  /* 0x3f0000004d4dc820 */ /* 0x000fe20000400000 */
[----:B------:R-:W1:Y:S01]  /*2620*/  MUFU.EX2 R48, R73 ;  /* 0x0000004900307308 */ /* 0x000e620000000800 */
[----:B--2---:R-:W-:Y:S01]  /*2630*/  @!P5 FMUL R27, R27, R27 ;  /* 0x0000001b1b1bd220 */ /* 0x004fe20000400000 */
[----:B------:R-:W-:-:S05]  /*2640*/  FSETP.GEU.AND P5, PT, R68, -126, PT ;  /* 0xc2fc00004400780b */ /* 0x000fca0003fae000 */
[----:B------:R-:W-:Y:S01]  /*2650*/  @!P1 FMUL R81, R81, 0.5 ;  /* 0x3f00000051519820 */ /* 0x000fe20000400000 */
[----:B------:R-:W2:Y:S01]  /*2660*/  MUFU.EX2 R49, R76 ;  /* 0x0000004c00317308 */ /* 0x000ea20000000800 */
[----:B---3--:R-:W-:Y:S01]  /*2670*/  @!P6 FMUL R20, R20, R20 ;  /* 0x000000141414e220 */ /* 0x008fe20000400000 */
[----:B------:R-:W-:-:S04]  /*2680*/  FSETP.NEU.AND P6, PT, R6, -INF , PT ;  /* 0xff8000000600780b */ /* 0x000fc80003fcd000 */
[----:B------:R-:W-:Y:S01]  /*2690*/  FSEL R52, R6, RZ, P6 ;  /* 0x000000ff06347208 */ /* 0x000fe20003000000 */
[----:B------:R-:W-:Y:S01]  /*26a0*/  @!P5 FMUL R68, R68, 0.5 ;  /* 0x3f0000004444d820 */ /* 0x000fe20000400000 */
[----:B------:R-:W3:Y:S01]  /*26b0*/  MUFU.EX2 R22, R77 ;  /* 0x0000004d00167308 */ /* 0x000ee20000000800 */
[----:B-1----:R-:W-:Y:S01]  /*26c0*/  @!P2 FMUL R48, R48, R48 ;  /* 0x000000303030a220 */ /* 0x002fe20000400000 */
[----:B------:R-:W-:Y:S01]  /*26d0*/  FSETP.GEU.AND P2, PT, R16, -126, PT ;  /* 0xc2fc00001000780b */ /* 0x000fe20003f4e000 */
[----:B------:R-:W-:Y:S01]  /*26e0*/  FMUL R56, R52, UR6 ;  /* 0x0000000634387c20 */ /* 0x000fe20008400000 */
[----:B------:R-:W-:-:S03]  /*26f0*/  FSETP.GEU.AND P6, PT, R84, -126, PT ;  /* 0xc2fc00005400780b */ /* 0x000fc60003fce000 */
[--C-:B------:R-:W-:Y:S01]  /*2700*/  FFMA R3, R3, UR6, -R56.reuse ;  /* 0x0000000603037c23 */ /* 0x100fe20008000838 */
[----:B------:R-:W1:Y:S01]  /*2710*/  MUFU.EX2 R52, R81 ;  /* 0x0000005100347308 */ /* 0x000e620000000800 */
[--C-:B------:R-:W-:Y:S01]  /*2720*/  FFMA R4, R4, UR6, -R56.reuse ;  /* 0x0000000604047c23 */ /* 0x100fe20008000838 */
[--C-:B------:R-:W-:Y:S01]  /*2730*/  FFMA R57, R31, UR6, -R56.reuse ;  /* 0x000000061f397c23 */ /* 0x100fe20008000838 */
[----:B--2---:R-:W-:Y:S01]  /*2740*/  @!P3 FMUL R49, R49, R49 ;  /* 0x000000313131b220 */ /* 0x004fe20000400000 */
[----:B------:R-:W-:Y:S01]  /*2750*/  FSETP.GEU.AND P3, PT, R3, -126, PT ;  /* 0xc2fc00000300780b */ /* 0x000fe20003f6e000 */
[--C-:B------:R-:W-:Y:S01]  /*2760*/  FFMA R61, R35, UR6, -R56.reuse ;  /* 0x00000006233d7c23 */ /* 0x100fe20008000838 */
[--C-:B------:R-:W-:Y:S01]  /*2770*/  FFMA R38, R38, UR6, -R56.reuse ;  /* 0x0000000626267c23 */ /* 0x100fe20008000838 */
[----:B------:R-:W-:Y:S01]  /*2780*/  @!P2 FMUL R16, R16, 0.5 ;  /* 0x3f0000001010a820 */ /* 0x000fe20000400000 */
[----:B------:R-:W2:Y:S01]  /*2790*/  MUFU.EX2 R41, R68 ;  /* 0x0000004400297308 */ /* 0x000ea20000000800 */
[----:B---3--:R-:W-:Y:S01]  /*27a0*/  @!P4 FMUL R22, R22, R22 ;  /* 0x000000161616c220 */ /* 0x008fe20000400000 */
[----:B------:R-:W-:Y:S01]  /*27b0*/  FSETP.GEU.AND P4, PT, R4, -126, PT ;  /* 0xc2fc00000400780b */ /* 0x000fe20003f8e000 */
[----:B------:R-:W-:Y:S01]  /*27c0*/  @!P6 FMUL R84, R84, 0.5 ;  /* 0x3f0000005454e820 */ /* 0x000fe20000400000 */
[--C-:B------:R-:W-:Y:S01]  /*27d0*/  FFMA R30, R30, UR6, -R56.reuse ;  /* 0x000000061e1e7c23 */ /* 0x100fe20008000838 */
[--C-:B------:R-:W-:Y:S01]  /*27e0*/  FFMA R34, R34, UR6, -R56.reuse ;  /* 0x0000000622227c23 */ /* 0x100fe20008000838 */
[--C-:B------:R-:W-:Y:S01]  /*27f0*/  FFMA R50, R50, UR6, -R56.reuse ;  /* 0x0000000632327c23 */ /* 0x100fe20008000838 */
[--C-:B------:R-:W-:Y:S01]  /*2800*/  FFMA R42, R42, UR6, -R56.reuse ;  /* 0x000000062a2a7c23 */ /* 0x100fe20008000838 */
[----:B------:R-:W3:Y:S01]  /*2810*/  MUFU.EX2 R16, R16 ;  /* 0x0000001000107308 */ /* 0x000ee20000000800 */
[----:B-1----:R-:W-:Y:S01]  /*2820*/  @!P1 FMUL R52, R52, R52 ;  /* 0x0000003434349220 */ /* 0x002fe20000400000 */
[----:B------:R-:W-:Y:S01]  /*2830*/  FSETP.GEU.AND P1, PT, R57, -126, PT ;  /* 0xc2fc00003900780b */ /* 0x000fe20003f2e000 */
[----:B------:R-:W-:Y:S01]  /*2840*/  @!P3 FMUL R3, R3, 0.5 ;  /* 0x3f0000000303b820 */ /* 0x000fe20000400000 */
[--C-:B------:R-:W-:Y:S01]  /*2850*/  FFMA R46, R46, UR6, -R56.reuse ;  /* 0x000000062e2e7c23 */ /* 0x100fe20008000838 */
[--C-:B------:R-:W-:Y:S01]  /*2860*/  FFMA R63, R63, UR6, -R56.reuse ;  /* 0x000000063f3f7c23 */ /* 0x100fe20008000838 */
[--C-:B------:R-:W-:Y:S01]  /*2870*/  FFMA R67, R67, UR6, -R56.reuse ;  /* 0x0000000643437c23 */ /* 0x100fe20008000838 */
[----:B------:R-:W-:Y:S01]  /*2880*/  @!P4 FMUL R4, R4, 0.5 ;  /* 0x3f0000000404c820 */ /* 0x000fe20000400000 */
[----:B------:R1:W4:Y:S01]  /*2890*/  MUFU.EX2 R31, R3 ;  /* 0x00000003001f7308 */ /* 0x0003220000000800 */
[----:B--2---:R-:W-:Y:S01]  /*28a0*/  @!P5 FMUL R41, R41, R41 ;  /* 0x000000292929d220 */ /* 0x004fe20000400000 */
[----:B------:R-:W-:Y:S01]  /*28b0*/  FSETP.GEU.AND P5, PT, R80, -126, PT ;  /* 0xc2fc00005000780b */ /* 0x000fe20003fae000 */
[--C-:B------:R-:W-:Y:S01]  /*28c0*/  FFMA R54, R54, UR6, -R56.reuse ;  /* 0x0000000636367c23 */ /* 0x100fe20008000838 */
[--C-:B------:R-:W-:Y:S01]  /*28d0*/  FFMA R59, R59, UR6, -R56.reuse ;  /* 0x000000063b3b7c23 */ /* 0x100fe20008000838 */
[--C-:B------:R-:W-:Y:S01]  /*28e0*/  FFMA R75, R75, UR6, -R56.reuse ;  /* 0x000000064b4b7c23 */ /* 0x100fe20008000838 */
[--C-:B------:R-:W-:Y:S01]  /*28f0*/  FFMA R83, R83, UR6, -R56.reuse ;  /* 0x0000000653537c23 */ /* 0x100fe20008000838 */
[----:B------:R-:W-:Y:S01]  /*2900*/  @!P1 FMUL R57, R57, 0.5 ;  /* 0x3f00000039399820 */ /* 0x000fe20000400000 */
[----:B------:R2:W5:Y:S01]  /*2910*/  MUFU.EX2 R60, R4 ;  /* 0x00000004003c7308 */ /* 0x0005620000000800 */
[--C-:B-1----:R-:W-:Y:S01]  /*2920*/  FFMA R3, R39, UR6, -R56.reuse ;  /* 0x0000000627037c23 */ /* 0x102fe20008000838 */
[----:B---3--:R-:W-:Y:S01]  /*2930*/  @!P2 FMUL R16, R16, R16 ;  /* 0x000000101010a220 */ /* 0x008fe20000400000 */
[----:B------:R-:W-:Y:S01]  /*2940*/  FSETP.GEU.AND P2, PT, R61, -126, PT ;  /* 0xc2fc00003d00780b */ /* 0x000fe20003f4e000 */
[--C-:B------:R-:W-:Y:S01]  /*2950*/  FFMA R71, R71, UR6, -R56.reuse ;  /* 0x0000000647477c23 */ /* 0x100fe20008000838 */
[--C-:B------:R-:W-:Y:S01]  /*2960*/  FFMA R78, R78, UR6, -R56.reuse ;  /* 0x000000064e4e7c23 */ /* 0x100fe20008000838 */
[--C-:B------:R-:W-:Y:S01]  /*2970*/  FFMA R79, R79, UR6, -R56.reuse ;  /* 0x000000064f4f7c23 */ /* 0x100fe20008000838 */
[----:B------:R-:W-:Y:S01]  /*2980*/  @!P5 FMUL R80, R80, 0.5 ;  /* 0x3f0000005050d820 */ /* 0x000fe20000400000 */
[----:B------:R-:W1:Y:S01]  /*2990*/  MUFU.EX2 R64, R57 ;  /* 0x0000003900407308 */ /* 0x000e620000000800 */
[--C-:B--2---:R-:W-:Y:S01]  /*29a0*/  FFMA R4, R43, UR6, -R56.reuse ;  /* 0x000000062b047c23 */ /* 0x104fe20008000838 */
[----:B----4-:R-:W-:Y:S01]  /*29b0*/  @!P3 FMUL R31, R31, R31 ;  /* 0x0000001f1f1fb220 */ /* 0x010fe20000400000 */
[----:B------:R-:W-:Y:S01]  /*29c0*/  FSETP.GEU.AND P3, PT, R38, -126, PT ;  /* 0xc2fc00002600780b */ /* 0x000fe20003f6e000 */
[----:B------:R-:W-:Y:S01]  /*29d0*/  FFMA R86, R86, UR6, -R56 ;  /* 0x0000000656567c23 */ /* 0x000fe20008000838 */
[----:B------:R-:W-:-:S03]  /*29e0*/  FADD R65, R23, R52 ;  /* 0x0000003417417221 */ /* 0x000fc60000000000 */
[----:B------:R-:W2:Y:S01]  /*29f0*/  MUFU.EX2 R33, R80 ;  /* 0x0000005000217308 */ /* 0x000ea20000000800 */
[----:B-----5:R-:W-:Y:S01]  /*2a00*/  @!P4 FMUL R60, R60, R60 ;  /* 0x0000003c3c3cc220 */ /* 0x020fe20000400000 */
[----:B------:R-:W-:Y:S01]  /*2a10*/  FSETP.GEU.AND P4, PT, R3, -126, PT ;  /* 0xc2fc00000300780b */ /* 0x000fe20003f8e000 */
[----:B------:R-:W-:-:S05]  /*2a20*/  @!P2 FMUL R61, R61, 0.5 ;  /* 0x3f0000003d3da820 */ /* 0x000fca0000400000 */
[----:B------:R-:W3:Y:S01]  /*2a30*/  MUFU.EX2 R53, R84 ;  /* 0x0000005400357308 */ /* 0x000ee20000000800 */
[----:B-1----:R-:W-:Y:S01]  /*2a40*/  @!P1 FMUL R64, R64, R64 ;  /* 0x0000004040409220 */ /* 0x002fe20000400000 */
[----:B------:R-:W-:Y:S01]  /*2a50*/  FSETP.GEU.AND P1, PT, R4, -126, PT ;  /* 0xc2fc00000400780b */ /* 0x000fe20003f2e000 */
[----:B------:R-:W-:-:S04]  /*2a60*/  @!P3 FMUL R38, R38, 0.5 ;  /* 0x3f0000002626b820 */ /* 0x000fc80000400000 */
[----:B------:R-:W-:Y:S01]  /*2a70*/  @!P4 FMUL R3, R3, 0.5 ;  /* 0x3f0000000303c820 */ /* 0x000fe20000400000 */
[----:B------:R1:W4:Y:S01]  /*2a80*/  MUFU.EX2 R68, R61 ;  /* 0x0000003d00447308 */ /* 0x0003220000000800 */
[----:B--2---:R-:W-:Y:S01]  /*2a90*/  @!P5 FMUL R33, R33, R33 ;  /* 0x000000212121d220 */ /* 0x004fe20000400000 */
[----:B------:R-:W-:-:S04]  /*2aa0*/  FSETP.GEU.AND P5, PT, R30, -126, PT ;  /* 0xc2fc00001e00780b */ /* 0x000fc80003fae000 */
[----:B------:R-:W-:Y:S01]  /*2ab0*/  F2FP.F16.F32.PACK_AB R52, R52, R33 ;  /* 0x000000213434723e */ /* 0x000fe200000000ff */
[----:B------:R-:W-:Y:S01]  /*2ac0*/  @!P1 FMUL R4, R4, 0.5 ;  /* 0x3f00000004049820 */ /* 0x000fe20000400000 */
[----:B------:R-:W2:Y:S01]  /*2ad0*/  MUFU.EX2 R43, R38 ;  /* 0x00000026002b7308 */ /* 0x000ea20000000800 */
[----:B---3--:R-:W-:Y:S01]  /*2ae0*/  @!P6 FMUL R53, R53, R53 ;  /* 0x000000353535e220 */ /* 0x008fe20000400000 */
[----:B------:R-:W-:Y:S01]  /*2af0*/  FSETP.GEU.AND P6, PT, R34, -126, PT ;  /* 0xc2fc00002200780b */ /* 0x000fe20003fce000 */
[----:B-1----:R-:W-:Y:S01]  /*2b00*/  FADD R61, R36, R33 ;  /* 0x00000021243d7221 */ /* 0x002fe20000000000 */
[----:B------:R-:W-:-:S03]  /*2b10*/  F2FP.F16.F32.PACK_AB R36, R23, R36 ;  /* 0x000000241724723e */ /* 0x000fc600000000ff */
[----:B------:R-:W-:Y:S01]  /*2b20*/  @!P5 FMUL R30, R30, 0.5 ;  /* 0x3f0000001e1ed820 */ /* 0x000fe20000400000 */
[----:B------:R1:W3:Y:S01]  /*2b30*/  MUFU.EX2 R72, R3 ;  /* 0x0000000300487308 */ /* 0x0002e20000000800 */
[----:B----4-:R-:W-:-:S06]  /*2b40*/  @!P2 FMUL R68, R68, R68 ;  /* 0x000000444444a220 */ /* 0x010fcc0000400000 */
[----:B------:R-:W-:Y:S01]  /*2b50*/  @!P6 FMUL R34, R34, 0.5 ;  /* 0x3f0000002222e820 */ /* 0x000fe20000400000 */
[----:B------:R4:W5:Y:S01]  /*2b60*/  MUFU.EX2 R76, R4 ;  /* 0x00000004004c7308 */ /* 0x0009620000000800 */
[----:B-1----:R-:W-:Y:S01]  /*2b70*/  FFMA R3, R51, UR6, -R56 ;  /* 0x0000000633037c23 */ /* 0x002fe20008000838 */
[----:B--2---:R-:W-:Y:S01]  /*2b80*/  @!P3 FMUL R43, R43, R43 ;  /* 0x0000002b2b2bb220 */ /* 0x004fe20000400000 */
[----:B------:R-:W-:-:S05]  /*2b90*/  FSETP.GEU.AND P3, PT, R50, -126, PT ;  /* 0xc2fc00003200780b */ /* 0x000fca0003f6e000 */
[----:B------:R1:W2:Y:S01]  /*2ba0*/  MUFU.EX2 R35, R30 ;  /* 0x0000001e00237308 */ /* 0x0002a20000000800 */
[----:B----4-:R-:W-:Y:S01]  /*2bb0*/  FFMA R4, R55, UR6, -R56 ;  /* 0x0000000637047c23 */ /* 0x010fe20008000838 */
[----:B---3--:R-:W-:Y:S01]  /*2bc0*/  @!P4 FMUL R72, R72, R72 ;  /* 0x000000484848c220 */ /* 0x008fe20000400000 */
[----:B------:R-:W-:-:S05]  /*2bd0*/  FSETP.GEU.AND P4, PT, R3, -126, PT ;  /* 0xc2fc00000300780b */ /* 0x000fca0003f8e000 */
[----:B------:R3:W4:Y:S01]  /*2be0*/  MUFU.EX2 R39, R34 ;  /* 0x0000002200277308 */ /* 0x0007220000000800 */
[--C-:B-1----:R-:W-:Y:S01]  /*2bf0*/  FFMA R30, R47, UR6, -R56.reuse ;  /* 0x000000062f1e7c23 */ /* 0x102fe20008000838 */
[----:B-----5:R-:W-:Y:S01]  /*2c00*/  @!P1 FMUL R76, R76, R76 ;  /* 0x0000004c4c4c9220 */ /* 0x020fe20000400000 */
[----:B------:R-:W-:Y:S01]  /*2c10*/  FSETP.GEU.AND P1, PT, R4, -126, PT ;  /* 0xc2fc00000400780b */ /* 0x000fe20003f2e000 */
[----:B------:R-:W-:Y:S02]  /*2c20*/  @!P3 FMUL R50, R50, 0.5 ;  /* 0x3f0000003232b820 */ /* 0x000fe40000400000 */
[----:B------:R-:W-:Y:S02]  /*2c30*/  FSETP.GEU.AND P2, PT, R30, -126, PT ;  /* 0xc2fc00001e00780b */ /* 0x000fe40003f4e000 */
[----:B------:R-:W-:Y:S01]  /*2c40*/  @!P4 FMUL R3, R3, 0.5 ;  /* 0x3f0000000303c820 */ /* 0x000fe20000400000 */
[----:B--2---:R-:W-:Y:S01]  /*2c50*/  @!P5 FMUL R35, R35, R35 ;  /* 0x000000232323d220 */ /* 0x004fe20000400000 */
[----:B------:R-:W-:Y:S01]  /*2c60*/  FSETP.GEU.AND P5, PT, R42, -126, PT ;  /* 0xc2fc00002a00780b */ /* 0x000fe20003fae000 */
[----:B---3--:R-:W-:Y:S01]  /*2c70*/  FFMA R34, R58, UR6, -R56 ;  /* 0x000000063a227c23 */ /* 0x008fe20008000838 */
[----:B------:R-:W1:Y:S04]  /*2c80*/  MUFU.EX2 R55, R50 ;  /* 0x0000003200377308 */ /* 0x000e680000000800 */
[----:B------:R-:W-:Y:S01]  /*2c90*/  @!P1 FMUL R4, R4, 0.5 ;  /* 0x3f00000004049820 */ /* 0x000fe20000400000 */
[----:B----4-:R-:W-:Y:S01]  /*2ca0*/  @!P6 FMUL R39, R39, R39 ;  /* 0x000000272727e220 */ /* 0x010fe20000400000 */
[----:B------:R-:W-:Y:S01]  /*2cb0*/  FSETP.GEU.AND P6, PT, R46, -126, PT ;  /* 0xc2fc00002e00780b */ /* 0x000fe20003fce000 */
[----:B------:R-:W-:Y:S01]  /*2cc0*/  @!P2 FMUL R30, R30, 0.5 ;  /* 0x3f0000001e1ea820 */ /* 0x000fe20000400000 */
[----:B------:R2:W3:Y:S03]  /*2cd0*/  MUFU.EX2 R58, R3 ;  /* 0x00000003003a7308 */ /* 0x0004e60000000800 */
[----:B------:R-:W-:-:S05]  /*2ce0*/  @!P5 FMUL R42, R42, 0.5 ;  /* 0x3f0000002a2ad820 */ /* 0x000fca0000400000 */
[----:B------:R4:W5:Y:S01]  /*2cf0*/  MUFU.EX2 R80, R30 ;  /* 0x0000001e00507308 */ /* 0x0009620000000800 */
[----:B-1----:R-:W-:Y:S01]  /*2d00*/  @!P3 FMUL R55, R55, R55 ;  /* 0x000000373737b220 */ /* 0x002fe20000400000 */
[----:B--2---:R-:W-:Y:S01]  /*2d10*/  FFMA R3, R66, UR6, -R56 ;  /* 0x0000000642037c23 */ /* 0x004fe20008000838 */
[----:B------:R-:W-:-:S05]  /*2d20*/  @!P6 FMUL R46, R46, 0.5 ;  /* 0x3f0000002e2ee820 */ /* 0x000fca0000400000 */
[----:B------:R-:W1:Y:S01]  /*2d30*/  MUFU.EX2 R47, R42 ;  /* 0x0000002a002f7308 */ /* 0x000e620000000800 */
[----:B----4-:R-:W-:Y:S01]  /*2d40*/  FFMA R30, R62, UR6, -R56 ;  /* 0x000000063e1e7c23 */ /* 0x010fe20008000838 */
[----:B---3--:R-:W-:Y:S01]  /*2d50*/  @!P4 FMUL R58, R58, R58 ;  /* 0x0000003a3a3ac220 */ /* 0x008fe20000400000 */
[----:B------:R-:W-:-:S03]  /*2d60*/  FSETP.GEU.AND P4, PT, R63, -126, PT ;  /* 0xc2fc00003f00780b */ /* 0x000fc60003f8e000 */
[----:B------:R-:W-:Y:S02]  /*2d70*/  FSETP.GEU.AND P3, PT, R30, -126, PT ;  /* 0xc2fc00001e00780b */ /* 0x000fe40003f6e000 */
[----:B------:R2:W3:Y:S01]  /*2d80*/  MUFU.EX2 R62, R4 ;  /* 0x00000004003e7308 */ /* 0x0004e20000000800 */
[----:B-----5:R-:W-:Y:S01]  /*2d90*/  @!P2 FMUL R80, R80, R80 ;  /* 0x000000505050a220 */ /* 0x020fe20000400000 */
[----:B------:R-:W-:-:S06]  /*2da0*/  FSETP.GEU.AND P2, PT, R59, -126, PT ;  /* 0xc2fc00003b00780b */ /* 0x000fcc0003f4e000 */
[----:B------:R-:W4:Y:S01]  /*2db0*/  MUFU.EX2 R51, R46 ;  /* 0x0000002e00337308 */ /* 0x000f220000000800 */
[----:B-1----:R-:W-:Y:S01]  /*2dc0*/  @!P5 FMUL R47, R47, R47 ;  /* 0x0000002f2f2fd220 */ /* 0x002fe20000400000 */
[----:B------:R-:W-:Y:S01]  /*2dd0*/  FSETP.GEU.AND P5, PT, R54, -126, PT ;  /* 0xc2fc00003600780b */ /* 0x000fe20003fae000 */
[----:B------:R-:W-:Y:S01]  /*2de0*/  @!P3 FMUL R30, R30, 0.5 ;  /* 0x3f0000001e1eb820 */ /* 0x000fe20000400000 */
[----:B------:R-:W-:Y:S01]  /*2df0*/  @!P4 FMUL R63, R63, 0.5 ;  /* 0x3f0000003f3fc820 */ /* 0x000fe20000400000 */
[----:B--2---:R-:W-:Y:S01]  /*2e00*/  FFMA R4, R70, UR6, -R56 ;  /* 0x0000000646047c23 */ /* 0x004fe20008000838 */
[----:B------:R-:W-:Y:S01]  /*2e10*/  F2FP.F16.F32.PACK_AB R33, R76, R47 ;  /* 0x0000002f4c21723e */ /* 0x000fe200000000ff */
[----:B------:R-:W-:Y:S01]  /*2e20*/  @!P2 FMUL R59, R59, 0.5 ;  /* 0x3f0000003b3ba820 */ /* 0x000fe20000400000 */
[----:B------:R1:W2:Y:S01]  /*2e30*/  MUFU.EX2 R66, R30 ;  /* 0x0000001e00427308 */ /* 0x0002a20000000800 */
[----:B---3--:R-:W-:Y:S01]  /*2e40*/  @!P1 FMUL R62, R62, R62 ;  /* 0x0000003e3e3e9220 */ /* 0x008fe20000400000 */
[----:B------:R-:W-:-:S05]  /*2e50*/  FSETP.GEU.AND P1, PT, R67, -126, PT ;  /* 0xc2fc00004300780b */ /* 0x000fca0003f2e000 */
[----:B------:R-:W-:Y:S01]  /*2e60*/  @!P5 FMUL R54, R54, 0.5 ;  /* 0x3f0000003636d820 */ /* 0x000fe20000400000 */
[----:B------:R-:W3:Y:S01]  /*2e70*/  MUFU.EX2 R63, R63 ;  /* 0x0000003f003f7308 */ /* 0x000ee20000000800 */
[----:B----4-:R-:W-:Y:S01]  /*2e80*/  @!P6 FMUL R51, R51, R51 ;  /* 0x000000333333e220 */ /* 0x010fe20000400000 */
[----:B------:R-:W-:Y:S01]  /*2e90*/  FSETP.GEU.AND P6, PT, R34, -126, PT ;  /* 0xc2fc00002200780b */ /* 0x000fe20003fce000 */
[----:B-1----:R-:W-:-:S04]  /*2ea0*/  FFMA R30, R82, UR6, -R56 ;  /* 0x00000006521e7c23 */ /* 0x002fc80008000838 */
        /* <DEDUP_REMOVED lines=9> */
[----:B------:R3:W4:Y:S01]  /*2f40*/  MUFU.EX2 R84, R34 ;  /* 0x0000002200547308 */ /* 0x0007220000000800 */
[----:B-1----:R-:W-:Y:S01]  /*2f50*/  @!P5 FMUL R57, R57, R57 ;  /* 0x000000393939d220 */ /* 0x002fe20000400000 */
[----:B------:R-:W-:-:S05]  /*2f60*/  FSETP.GEU.AND P5, PT, R3, -126, PT ;  /* 0xc2fc00000300780b */ /* 0x000fca0003fae000 */
[----:B------:R-:W-:Y:S01]  /*2f70*/  @!P4 FMUL R30, R30, 0.5 ;  /* 0x3f0000001e1ec820 */ /* 0x000fe20000400000 */
[----:B------:R-:W1:Y:S01]  /*2f80*/  MUFU.EX2 R59, R59 ;  /* 0x0000003b003b7308 */ /* 0x000e620000000800 */
[--C-:B---3--:R-:W-:Y:S01]  /*2f90*/  FFMA R34, R74, UR6, -R56.reuse ;  /* 0x000000064a227c23 */ /* 0x108fe20008000838 */
[----:B--2---:R-:W-:Y:S01]  /*2fa0*/  @!P1 FMUL R67, R67, R67 ;  /* 0x0000004343439220 */ /* 0x004fe20000400000 */
[----:B------:R-:W-:Y:S01]  /*2fb0*/  FSETP.GEU.AND P1, PT, R83, -126, PT ;  /* 0xc2fc00005300780b */ /* 0x000fe20003f2e000 */
[----:B------:R-:W-:Y:S02]  /*2fc0*/  FFMA R56, R87, UR6, -R56 ;  /* 0x0000000657387c23 */ /* 0x000fe40008000838 */
[----:B------:R-:W-:Y:S01]  /*2fd0*/  FADD R54, R68, R67 ;  /* 0x0000004344367221 */ /* 0x000fe20000000000 */
[----:B------:R-:W-:Y:S01]  /*2fe0*/  @!P5 FMUL R3, R3, 0.5 ;  /* 0x3f0000000303d820 */ /* 0x000fe20000400000 */
[----:B------:R-:W2:Y:S01]  /*2ff0*/  MUFU.EX2 R75, R75 ;  /* 0x0000004b004b7308 */ /* 0x000ea20000000800 */
[----:B----4-:R-:W-:Y:S01]  /*3000*/  @!P6 FMUL R84, R84, R84 ;  /* 0x000000545454e220 */ /* 0x010fe20000400000 */
[----:B------:R-:W-:-:S06]  /*3010*/  FSETP.GEU.AND P6, PT, R34, -126, PT ;  /* 0xc2fc00002200780b */ /* 0x000fcc0003fce000 */
[----:B------:R-:W-:Y:S01]  /*3020*/  @!P1 FMUL R83, R83, 0.5 ;  /* 0x3f00000053539820 */ /* 0x000fe20000400000 */
[----:B------:R3:W4:Y:S01]  /*3030*/  MUFU.EX2 R70, R3 ;  /* 0x0000000300467308 */ /* 0x0007220000000800 */
[----:B-1----:R-:W-:Y:S01]  /*3040*/  @!P2 FMUL R59, R59, R59 ;  /* 0x0000003b3b3ba220 */ /* 0x002fe20000400000 */
[----:B------:R-:W-:-:S04]  /*3050*/  FSETP.GEU.AND P2, PT, R4, -126, PT ;  /* 0xc2fc00000400780b */ /* 0x000fc80003f4e000 */
[----:B------:R-:W-:Y:S02]  /*3060*/  @!P6 FMUL R34, R34, 0.5 ;  /* 0x3f0000002222e820 */ /* 0x000fe40000400000 */
[----:B------:R1:W5:Y:S01]  /*3070*/  MUFU.EX2 R88, R30 ;  /* 0x0000001e00587308 */ /* 0x0003620000000800 */
[----:B--2---:R-:W-:Y:S01]  /*3080*/  @!P3 FMUL R75, R75, R75 ;  /* 0x0000004b4b4bb220 */ /* 0x004fe20000400000 */
[----:B------:R-:W-:Y:S01]  /*3090*/  FSETP.GEU.AND P3, PT, R79, -126, PT ;  /* 0xc2fc00004f00780b */ /* 0x000fe20003f6e000 */
[----:B---3--:R-:W-:Y:S01]  /*30a0*/  FADD R3, R24, R27 ;  /* 0x0000001b18037221 */ /* 0x008fe20000000000 */
[----:B------:R-:W-:Y:S01]  /*30b0*/  F2FP.F16.F32.PACK_AB R24, R11, R24 ;  /* 0x000000180b18723e */ /* 0x000fe200000000ff */
[----:B------:R-:W-:Y:S02]  /*30c0*/  FADD R81, R76, R75 ;  /* 0x0000004b4c517221 */ /* 0x000fe40000000000 */
[----:B------:R-:W-:Y:S01]  /*30d0*/  @!P2 FMUL R4, R4, 0.5 ;  /* 0x3f0000000404a820 */ /* 0x000fe20000400000 */
[----:B------:R2:W3:Y:S01]  /*30e0*/  MUFU.EX2 R82, R34 ;  /* 0x0000002200527308 */ /* 0x0004e20000000800 */
[----:B----4-:R-:W-:Y:S01]  /*30f0*/  @!P5 FMUL R70, R70, R70 ;  /* 0x000000464646d220 */ /* 0x010fe20000400000 */
[----:B------:R-:W-:Y:S01]  /*3100*/  FSETP.GEU.AND P5, PT, R71, -126, PT ;  /* 0xc2fc00004700780b */ /* 0x000fe20003fae000 */
[----:B-1----:R-:W-:Y:S01]  /*3110*/  FADD R30, R32, R45 ;  /* 0x0000002d201e7221 */ /* 0x002fe20000000000 */
[----:B------:R-:W-:Y:S01]  /*3120*/  F2FP.F16.F32.PACK_AB R32, R19, R32 ;  /* 0x000000201320723e */ /* 0x000fe200000000ff */
[----:B------:R-:W-:-:S02]  /*3130*/  FADD R50, R39, R70 ;  /* 0x0000004627327221 */ /* 0x000fc40000000000 */
[----:B------:R-:W-:Y:S01]  /*3140*/  @!P3 FMUL R79, R79, 0.5 ;  /* 0x3f0000004f4fb820 */ /* 0x000fe20000400000 */
[----:B------:R-:W1:Y:S01]  /*3150*/  MUFU.EX2 R83, R83 ;  /* 0x0000005300537308 */ /* 0x000e620000000800 */
[----:B-----5:R-:W-:Y:S01]  /*3160*/  @!P4 FMUL R88, R88, R88 ;  /* 0x000000585858c220 */ /* 0x020fe20000400000 */
[----:B------:R-:W-:Y:S01]  /*3170*/  FSETP.GEU.AND P4, PT, R86, -126, PT ;  /* 0xc2fc00005600780b */ /* 0x000fe20003f8e000 */
[----:B------:R-:W-:Y:S01]  /*3180*/  FADD R38, R3, R30 ;  /* 0x0000001e03267221 */ /* 0x000fe20000000000 */
[----:B------:R-:W-:Y:S01]  /*3190*/  FADD R3, R11, R40 ;  /* 0x000000280b037221 */ /* 0x000fe20000000000 */
[----:B--2---:R-:W-:Y:S01]  /*31a0*/  FADD R34, R19, R48 ;  /* 0x0000003013227221 */ /* 0x004fe20000000000 */
[----:B------:R-:W-:Y:S01]  /*31b0*/  FADD R30, R15, R44 ;  /* 0x0000002c0f1e7221 */ /* 0x000fe20000000000 */
[----:B------:R-:W-:Y:S01]  /*31c0*/  @!P5 FMUL R71, R71, 0.5 ;  /* 0x3f0000004747d820 */ /* 0x000fe20000400000 */
[----:B------:R2:W4:Y:S01]  /*31d0*/  MUFU.EX2 R74, R4 ;  /* 0x00000004004a7308 */ /* 0x0005220000000800 */
[----:B---3--:R-:W-:Y:S01]  /*31e0*/  @!P6 FMUL R82, R82, R82 ;  /* 0x000000525252e220 */ /* 0x008fe20000400000 */
[----:B------:R-:W-:Y:S01]  /*31f0*/  FSETP.GEU.AND P6, PT, R78, -126, PT ;  /* 0xc2fc00004e00780b */ /* 0x000fe20003fce000 */
[----:B------:R-:W-:Y:S01]  /*3200*/  FADD R42, R3, R34 ;  /* 0x00000022032a7221 */ /* 0x000fe20000000000 */
[----:B------:R-:W-:Y:S01]  /*3210*/  FADD R73, R30, R65 ;  /* 0x000000411e497221 */ /* 0x000fe20000000000 */
[----:B------:R-:W-:Y:S01]  /*3220*/  FADD R3, R13, R18 ;  /* 0x000000120d037221 */ /* 0x000fe20000000000 */
[----:B------:R-:W-:Y:S01]  /*3230*/  FADD R34, R21, R22 ;  /* 0x0000001615227221 */ /* 0x000fe20000000000 */
[----:B------:R-:W-:Y:S01]  /*3240*/  @!P4 FMUL R86, R86, 0.5 ;  /* 0x3f0000005656c820 */ /* 0x000fe20000400000 */
[----:B------:R-:W3:Y:S01]  /*3250*/  MUFU.EX2 R71, R71 ;  /* 0x0000004700477308 */ /* 0x000ee20000000800 */
[----:B-1----:R-:W-:Y:S01]  /*3260*/  @!P1 FMUL R83, R83, R83 ;  /* 0x0000005353539220 */ /* 0x002fe20000400000 */
[----:B------:R-:W-:Y:S01]  /*3270*/  FSETP.GEU.AND P1, PT, R56, -126, PT ;  /* 0xc2fc00003800780b */ /* 0x000fe20003f2e000 */
[----:B--2---:R-:W-:Y:S01]  /*3280*/  FADD R4, R28, R37 ;  /* 0x000000251c047221 */ /* 0x004fe20000000000 */
[----:B------:R-:W-:Y:S01]  /*3290*/  FADD R30, R17, R20 ;  /* 0x00000014111e7221 */ /* 0x000fe20000000000 */
[----:B------:R-:W-:Y:S01]  /*32a0*/  FADD R65, R25, R16 ;  /* 0x0000001019417221 */ /* 0x000fe20000000000 */
[----:B------:R-:W-:Y:S01]  /*32b0*/  FADD R3, R3, R34 ;  /* 0x0000002203037221 */ /* 0x000fe20000000000 */
[----:B------:R-:W-:Y:S01]  /*32c0*/  FADD R69, R4, R61 ;  /* 0x0000003d04457221 */ /* 0x000fe20000000000 */
[----:B------:R-:W-:Y:S01]  /*32d0*/  FADD R4, R26, R29 ;  /* 0x0000001d1a047221 */ /* 0x000fe20000000000 */
[----:B------:R-:W-:Y:S01]  /*32e0*/  FADD R61, R12, R49 ;  /* 0x000000310c3d7221 */ /* 0x000fe20000000000 */
[----:B------:R-:W-:Y:S01]  /*32f0*/  @!P6 FMUL R78, R78, 0.5 ;  /* 0x3f0000004e4ee820 */ /* 0x000fe20000400000 */
[----:B------:R-:W1:Y:S01]  /*3300*/  MUFU.EX2 R79, R79 ;  /* 0x0000004f004f7308 */ /* 0x000e620000000800 */
[----:B------:R-:W-:Y:S01]  /*3310*/  FADD R30, R30, R65 ;  /* 0x000000411e1e7221 */ /* 0x000fe20000000000 */
[----:B------:R-:W-:Y:S01]  /*3320*/  FADD R46, R4, R61 ;  /* 0x0000003d042e7221 */ /* 0x000fe20000000000 */
[----:B------:R-:W-:Y:S01]  /*3330*/  FADD R61, R14, R53 ;  /* 0x000000350e3d7221 */ /* 0x000fe20000000000 */
[----:B------:R-:W-:Y:S01]  /*3340*/  FADD R4, R10, R41 ;  /* 0x000000290a047221 */ /* 0x000fe20000000000 */
[----:B------:R-:W-:Y:S01]  /*3350*/  @!P1 FMUL R56, R56, 0.5 ;  /* 0x3f00000038389820 */ /* 0x000fe20000400000 */
[----:B------:R-:W-:Y:S01]  /*3360*/  FADD R65, R47, R82 ;  /* 0x000000522f417221 */ /* 0x000fe20000000000 */
[----:B------:R-:W-:Y:S01]  /*3370*/  FADD R85, R55, R88 ;  /* 0x0000005837557221 */ /* 0x000fe20000000000 */
[----:B------:R-:W-:Y:S01]  /*3380*/  FADD R77, R4, R61 ;  /* 0x0000003d044d7221 */ /* 0x000fe20000000000 */
[----:B------:R-:W2:Y:S01]  /*3390*/  MUFU.EX2 R78, R78 ;  /* 0x0000004e004e7308 */ /* 0x000ea20000000800 */
[----:B------:R-:W-:Y:S01]  /*33a0*/  FADD R4, R31, R84 ;  /* 0x000000541f047221 */ /* 0x000fe20000000000 */
[----:B------:R-:W-:Y:S01]  /*33b0*/  FADD R34, R60, R59 ;  /* 0x0000003b3c227221 */ /* 0x000fe20000000000 */
[----:B------:R-:W-:Y:S01]  /*33c0*/  FADD R87, R58, R83 ;  /* 0x000000533a577221 */ /* 0x000fe20000000000 */
[----:B----4-:R-:W-:Y:S01]  /*33d0*/  @!P2 FMUL R74, R74, R74 ;  /* 0x0000004a4a4aa220 */ /* 0x010fe20000400000 */
[----:B---3--:R-:W-:Y:S01]  /*33e0*/  @!P5 FMUL R71, R71, R71 ;  /* 0x000000474747d220 */ /* 0x008fe20000400000 */
[----:B------:R-:W-:Y:S01]  /*33f0*/  FADD R89, R4, R65 ;  /* 0x0000004104597221 */ /* 0x000fe20000000000 */
[----:B------:R-:W-:Y:S01]  /*3400*/  FADD R90, R50, R85 ;  /* 0x00000055325a7221 */ /* 0x000fe20000000000 */
[----:B------:R-:W3:Y:S01]  /*3410*/  MUFU.EX2 R86, R86 ;  /* 0x0000005600567308 */ /* 0x000ee20000000800 */
[----:B-1----:R-:W-:Y:S01]  /*3420*/  @!P3 FMUL R79, R79, R79 ;  /* 0x0000004f4f4fb220 */ /* 0x002fe20000400000 */
[----:B------:R-:W-:Y:S01]  /*3430*/  FADD R91, R54, R87 ;  /* 0x00000057365b7221 */ /* 0x000fe20000000000 */
[----:B------:R-:W-:Y:S01]  /*3440*/  FADD R4, R35, R66 ;  /* 0x0000004223047221 */ /* 0x000fe20000000000 */
[----:B------:R-:W-:Y:S01]  /*3450*/  FADD R50, R43, R74 ;  /* 0x0000004a2b327221 */ /* 0x000fe20000000000 */
[----:B------:R-:W-:Y:S01]  /*3460*/  FADD R54, R72, R71 ;  /* 0x0000004748367221 */ /* 0x000fe20000000000 */
[----:B------:R-:W-:Y:S01]  /*3470*/  FADD R38, R38, R69 ;  /* 0x0000004526267221 */ /* 0x000fe20000000000 */
[----:B------:R-:W-:Y:S01]  /*3480*/  FADD R42, R42, R73 ;  /* 0x000000492a2a7221 */ /* 0x000fe20000000000 */
[----:B------:R1:W4:Y:S01]  /*3490*/  MUFU.EX2 R61, R56 ;  /* 0x00000038003d7308 */ /* 0x0003220000000800 */
[----:B--2---:R-:W-:Y:S01]  /*34a0*/  @!P6 FMUL R78, R78, R78 ;  /* 0x0000004e4e4ee220 */ /* 0x004fe20000400000 */
[----:B------:R-:W-:Y:S01]  /*34b0*/  FADD R77, R46, R77 ;  /* 0x0000004d2e4d7221 */ /* 0x000fe20000000000 */
[----:B------:R-:W-:Y:S01]  /*34c0*/  FADD R3, R3, R30 ;  /* 0x0000001e03037221 */ /* 0x000fe20000000000 */
[----:B------:R-:W-:Y:S01]  /*34d0*/  FADD R89, R89, R90 ;  /* 0x0000005a59597221 */ /* 0x000fe20000000000 */
[----:B------:R-:W-:Y:S01]  /*34e0*/  FADD R65, R51, R78 ;  /* 0x0000004e33417221 */ /* 0x000fe20000000000 */
[----:B------:R-:W-:Y:S01]  /*34f0*/  FADD R38, R38, R77 ;  /* 0x0000004d26267221 */ /* 0x000fe20000000000 */
[----:B------:R-:W-:Y:S01]  /*3500*/  FADD R3, R42, R3 ;  /* 0x000000032a037221 */ /* 0x000fe20000000000 */
[----:B------:R-:W-:-:S02]  /*3510*/  IMAD.U32 R30, RZ, RZ, UR7 ;  /* 0x00000007ff1e7e24 */ /* 0x000fc4000f8e00ff */
[----:B---3--:R-:W-:Y:S01]  /*3520*/  @!P4 FMUL R86, R86, R86 ;  /* 0x000000565656c220 */ /* 0x008fe20000400000 */
[----:B-1----:R-:W-:Y:S01]  /*3530*/  FADD R56, R34, R81 ;  /* 0x0000005122387221 */ /* 0x002fe20000000000 */
[----:B------:R-:W-:Y:S01]  /*3540*/  FADD R34, R64, R63 ;  /* 0x0000003f40227221 */ /* 0x000fe20000000000 */
[----:B------:R-:W-:Y:S01]  /*3550*/  FADD R81, R80, R79 ;  /* 0x0000004f50517221 */ /* 0x000fe20000000000 */
[----:B------:R-:W-:Y:S01]  /*3560*/  FADD R85, R57, R86 ;  /* 0x0000005639557221 */ /* 0x000fe20000000000 */
[----:B------:R-:W-:Y:S01]  /*3570*/  FADD R4, R4, R65 ;  /* 0x0000004104047221 */ /* 0x000fe20000000000 */
[----:B------:R-:W-:Y:S01]  /*3580*/  FADD R56, R56, R91 ;  /* 0x0000005b38387221 */ /* 0x000fe20000000000 */
[----:B------:R-:W-:Y:S01]  /*3590*/  FADD R34, R34, R81 ;  /* 0x0000005122227221 */ /* 0x000fe20000000000 */
[----:B----4-:R-:W-:Y:S01]  /*35a0*/  @!P1 FMUL R61, R61, R61 ;  /* 0x0000003d3d3d9220 */ /* 0x010fe20000400000 */
[----:B------:R-:W-:Y:S01]  /*35b0*/  FADD R85, R50, R85 ;  /* 0x0000005532557221 */ /* 0x000fe20000000000 */
[----:B------:R-:W-:Y:S01]  /*35c0*/  FADD R3, R38, R3 ;  /* 0x0000000326037221 */ /* 0x000fe20000000000 */
[----:B------:R1:W-:Y:S01]  /*35d0*/  SYNCS.ARRIVE.TRANS64.A1T0 RZ, [R30+UR9], RZ ;  /* 0x000000ff1eff79a7 */ /* 0x0003e20008100009 */
[----:B------:R-:W-:Y:S01]  /*35e0*/  FADD R87, R62, R61 ;  /* 0x0000003d3e577221 */ /* 0x000fe20000000000 */
[----:B------:R-:W-:Y:S01]  /*35f0*/  FADD R4, R4, R85 ;  /* 0x0000005504047221 */ /* 0x000fe20000000000 */
[----:B------:R-:W-:-:S02]  /*3600*/  F2FP.F16.F32.PACK_AB R38, R25, R14 ;  /* 0x0000000e1926723e */ /* 0x000fc400000000ff */
[----:B------:R-:W-:Y:S01]  /*3610*/  FADD R87, R54, R87 ;  /* 0x0000005736577221 */ /* 0x000fe20000000000 */
[----:B------:R-:W-:Y:S01]  /*3620*/  FADD R4, R89, R4 ;  /* 0x0000000459047221 */ /* 0x000fe20000000000 */
[----:B------:R-:W-:Y:S02]  /*3630*/  F2FP.F16.F32.PACK_AB R40, R40, R27 ;  /* 0x0000001b2828723e */ /* 0x000fe400000000ff */
[----:B------:R-:W-:Y:S01]  /*3640*/  FADD R87, R34, R87 ;  /* 0x0000005722577221 */ /* 0x000fe20000000000 */
[----:B------:R-:W-:Y:S02]  /*3650*/  F2FP.F16.F32.PACK_AB R42, R18, R29 ;  /* 0x0000001d122a723e */ /* 0x000fe400000000ff */
[----:B------:R-:W-:Y:S01]  /*3660*/  F2FP.F16.F32.PACK_AB R25, R60, R31 ;  /* 0x0000001f3c19723e */ /* 0x000fe200000000ff */
[----:B------:R-:W-:Y:S01]  /*3670*/  FADD R87, R56, R87 ;  /* 0x0000005738577221 */ /* 0x000fe20000000000 */
[----:B------:R-:W-:Y:S02]  /*3680*/  F2FP.F16.F32.PACK_AB R27, R64, R35 ;  /* 0x00000023401b723e */ /* 0x000fe400000000ff */
[----:B------:R-:W-:Y:S01]  /*3690*/  F2FP.F16.F32.PACK_AB R44, R44, R37 ;  /* 0x000000252c2c723e */ /* 0x000fe200000000ff */
[----:B------:R-:W-:Y:S01]  /*36a0*/  FADD R4, R4, R87 ;  /* 0x0000005704047221 */ /* 0x000fe20000000000 */
[----:B------:R-:W-:-:S02]  /*36b0*/  F2FP.F16.F32.PACK_AB R46, R20, R41 ;  /* 0x00000029142e723e */ /* 0x000fc400000000ff */
[----:B------:R-:W-:Y:S02]  /*36c0*/  F2FP.F16.F32.PACK_AB R48, R48, R45 ;  /* 0x0000002d3030723e */ /* 0x000fe400000000ff */
[----:B------:R-:W-:Y:S02]  /*36d0*/  F2FP.F16.F32.PACK_AB R50, R22, R49 ;  /* 0x000000311632723e */ /* 0x000fe400000000ff */
[----:B------:R-:W-:Y:S02]  /*36e0*/  F2FP.F16.F32.PACK_AB R54, R16, R53 ;  /* 0x000000351036723e */ /* 0x000fe400000000ff */
[----:B------:R-:W-:Y:S02]  /*36f0*/  F2FP.F16.F32.PACK_AB R29, R68, R39 ;  /* 0x00000027441d723e */ /* 0x000fe400000000ff */
[----:B------:R-:W-:Y:S02]  /*3700*/  F2FP.F16.F32.PACK_AB R31, R72, R43 ;  /* 0x0000002b481f723e */ /* 0x000fe400000000ff */
[----:B------:R-:W-:-:S02]  /*3710*/  F2FP.F16.F32.PACK_AB R35, R80, R51 ;  /* 0x000000335023723e */ /* 0x000fc400000000ff */
[----:B------:R-:W-:Y:S02]  /*3720*/  F2FP.F16.F32.PACK_AB R26, R13, R26 ;  /* 0x0000001a0d1a723e */ /* 0x000fe400000000ff */
[----:B------:R-:W-:Y:S02]  /*3730*/  F2FP.F16.F32.PACK_AB R28, R15, R28 ;  /* 0x0000001c0f1c723e */ /* 0x000fe400000000ff */
[----:B-1----:R-:W-:Y:S02]  /*3740*/  F2FP.F16.F32.PACK_AB R30, R17, R10 ;  /* 0x0000000a111e723e */ /* 0x002fe400000000ff */
[----:B------:R-:W-:Y:S02]  /*3750*/  F2FP.F16.F32.PACK_AB R34, R21, R12 ;  /* 0x0000000c1522723e */ /* 0x000fe400000000ff */
[----:B------:R-:W-:Y:S02]  /*3760*/  F2FP.F16.F32.PACK_AB R37, R58, R55 ;  /* 0x000000373a25723e */ /* 0x000fe400000000ff */
[----:B------:R-:W-:-:S02]  /*3770*/  F2FP.F16.F32.PACK_AB R39, R62, R57 ;  /* 0x000000393e27723e */ /* 0x000fc400000000ff */
[----:B------:R-:W-:Y:S02]  /*3780*/  F2FP.F16.F32.PACK_AB R41, R59, R84 ;  /* 0x000000543b29723e */ /* 0x000fe400000000ff */
[----:B------:R-:W-:Y:S02]  /*3790*/  F2FP.F16.F32.PACK_AB R43, R63, R66 ;  /* 0x000000423f2b723e */ /* 0x000fe400000000ff */
[----:B------:R-:W-:Y:S02]  /*37a0*/  F2FP.F16.F32.PACK_AB R45, R67, R70 ;  /* 0x00000046432d723e */ /* 0x000fe400000000ff */
[----:B------:R-:W-:Y:S02]  /*37b0*/  F2FP.F16.F32.PACK_AB R47, R71, R74 ;  /* 0x0000004a472f723e */ /* 0x000fe400000000ff */
[----:B------:R-:W-:Y:S02]  /*37c0*/  F2FP.F16.F32.PACK_AB R49, R75, R82 ;  /* 0x000000524b31723e */ /* 0x000fe400000000ff */
[----:B------:R-:W-:-:S02]  /*37d0*/  F2FP.F16.F32.PACK_AB R51, R79, R78 ;  /* 0x0000004e4f33723e */ /* 0x000fc400000000ff */
[----:B------:R-:W-:Y:S01]  /*37e0*/  F2FP.F16.F32.PACK_AB R53, R83, R88 ;  /* 0x000000585335723e */ /* 0x000fe200000000ff */
[----:B------:R-:W-:Y:S06]  /*37f0*/  @!P0 BRA `(.L_x_19) ;  /* 0x0000000000048947 */ /* 0x000fec0003800000 */
[----:B------:R-:W-:Y:S01]  /*3800*/  BPT.TRAP 0x1 ;  /* 0x000000040000795c */ /* 0x000fe20000300000 */
.L_x_19:
[----:B------:R-:W1:Y:S02]  /*3810*/  SYNCS.PHASECHK.TRANS64.TRYWAIT P1, [UR38+0x6008], R9 ;  /* 0x00600809ff0075a7 */ /* 0x000e640008020166 */
[----:B-1----:R-:W-:Y:S05]  /*3820*/  @!P1 BRA `(.L_x_20) ;  /* 0x0000007800f49947 */ /* 0x002fea0003800000 */
.L_x_102:
[----:B------:R-:W-:Y:S01]  /*3830*/  UIADD3 UR6, UR8, 0x100, URZ ;  /* 0x0000010008067890 */ /* 0x000fe2000fffe03f */
[----:B------:R-:W-:Y:S01]  /*3840*/  WARPGROUP.ARRIVE ;  /* 0x00000000000079c5 */ /* 0x000fe20000000000 */
[----:B------:R-:W-:Y:S01]  /*3850*/  UMOV UR7, 0xc0000010 ;  /* 0xc000001000077882 */ /* 0x000fe20000000000 */
[----:B------:R-:W-:-:S06]  /*3860*/  F2FP.F16.F32.PACK_AB R55, R61, R86 ;  /* 0x000000563d37723e */ /* 0x000fcc00000000ff */
[----:B------:R-:W-:Y:S01]  /*3870*/  HGMMA.64x16x16.F32 R88, R24, gdesc[UR4].tnspB, RZ, !UPT, gsb0 ;  /* 0x4020000418587df0 */ /* 0x000fe2000c0008ff */
[----:B------:R-:W-:Y:S01]  /*3880*/  UIADD3 UR6, UR8, 0x120, URZ ;  /* 0x0000012008067890 */ /* 0x000fe2000fffe03f */
[----:B------:R-:W-:Y:S01]  /*3890*/  UMOV UR7, 0xc0000010 ;  /* 0xc000001000077882 */ /* 0x000fe20000000000 */
[----:B------:R-:W-:Y:S02]  /*38a0*/  WARPGROUP.DEPBAR.LE gsb0, 0x0 ;  /* 0x00008000000079c5 */ /* 0x000fe40000010000 */
[----:B------:R-:W-:-:S06]  /*38b0*/  WARPGROUP.ARRIVE ;  /* 0x00000000000079c5 */ /* 0x000fcc0000000000 */
[----:B------:R-:W-:Y:S01]  /*38c0*/  HGMMA.64x16x16.F32 R88, R28, gdesc[UR4].tnspB, R88, gsb0 ;  /* 0x402000041c587df0 */ /* 0x000fe20008000858 */
        /* <DEDUP_REMOVED lines=29> */
[----:B------:R-:W-:Y:S03]  /*3aa0*/  HGMMA.64x16x16.F32 R88, R52, gdesc[UR4].tnspB, R88, gsb0 ;  /* 0x4020000434587df0 */ /* 0x000fe60008000858 */
[----:B------:R-:W-:Y:S02]  /*3ab0*/  WARPGROUP.DEPBAR.LE gsb0, 0x0 ;  /* 0x00008000000079c5 */ /* 0x000fe40000010000 */
[----:B------:R-:W-:Y:S05]  /*3ac0*/  @!P0 BRA `(.L_x_21) ;  /* 0x0000000000048947 */ /* 0x000fea0003800000 */
[----:B------:R-:W-:Y:S01]  /*3ad0*/  BPT.TRAP 0x1 ;  /* 0x000000040000795c */ /* 0x000fe20000300000 */
.L_x_21:
[----:B------:R-:W-:Y:S01]  /*3ae0*/  UISETP.EQ.AND UP0, UPT, UR36, URZ, !UP0 ;  /* 0x0000003f2400728c */ /* 0x000fe2000c702270 */
[----:B-1----:R-:W-:Y:S01]  /*3af0*/  IMAD.MOV.U32 R9, RZ, RZ, RZ ;  /* 0x000000ffff097224 */ /* 0x002fe200078e00ff */
[----:B------:R-:W-:Y:S02]  /*3b00*/  UIADD3 UR6, UR38, 0x6028, URZ ;  /* 0x0000602826067890 */ /* 0x000fe4000fffe03f */
[----:B------:R-:W-:Y:S02]  /*3b10*/  USEL UR7, URZ, 0x1, !UP0 ;  /* 0x000000013f077887 */ /* 0x000fe4000c000000 */
[----:B------:R-:W-:Y:S02]  /*3b20*/  UPRMT UR6, URZ, 0x654, UR6 ;  /* 0x000006543f067896 */ /* 0x000fe40008000006 */
[----:B------:R-:W-:-:S04]  /*3b30*/  USEL UR7, UR7, 0x2, UP1 ;  /* 0x0000000207077887 */ /* 0x000fc80008800000 */
[----:B------:R-:W-:-:S03]  /*3b40*/  UISETP.GT.U32.AND UP0, UPT, UR7, 0x1, UPT ;  /* 0x000000010700788c */ /* 0x000fc6000bf04070 */
[----:B------:R-:W-:Y:S03]  /*3b50*/  SYNCS.ARRIVE.TRANS64.RED.A1T0 RZ, [UR6], RZ ;  /* 0x000000ffffff79a7 */ /* 0x000fe60008100406 */
[----:B------:R-:W-:-:S13]  /*3b60*/  PLOP3.LUT P1, PT, PT, PT, UP0, 0x80, 0x0 ;  /* 0x000000000000781c */ /* 0x000fda0003f2f008 */
[----:B------:R-:W-:Y:S05]  /*3b70*/  @P1 BRA `(.L_x_22) ;  /* 0x0000000000041947 */ /* 0x000fea0003800000 */
[----:B------:R-:W-:Y:S01]  /*3b80*/  BPT.TRAP 0x1 ;  /* 0x000000040000795c */ /* 0x000fe20000300000 */
.L_x_22:
[C---:B------:R-:W-:Y:S01]  /*3b90*/  ISETP.GE.AND P2, PT, R8.reuse, 0x3, PT ;  /* 0x000000030800780c */ /* 0x040fe20003f46270 */
[----:B------:R-:W-:Y:S01]  /*3ba0*/  UMOV UR9, 0x1 ;  /* 0x0000000100097882 */ /* 0x000fe20000000000 */
[----:B------:R-:W-:Y:S01]  /*3bb0*/  UMOV UR11, 0x2 ;  /* 0x00000002000b7882 */ /* 0x000fe20000000000 */
[----:B------:R-:W-:Y:S01]  /*3bc0*/  IADD3 R7, R7, 0x80, RZ ;  /* 0x0000008007077810 */ /* 0x000fe20007ffe0ff */
[----:B------:R-:W-:-:S09]  /*3bd0*/  VIADD R8, R8, 0xffffffff ;  /* 0xffffffff08087836 */ /* 0x000fd20000000000 */
[----:B------:R-:W-:Y:S05]  /*3be0*/  @!P2 BRA `(.L_x_23) ;  /* 0x0000002400c8a947 */ /* 0x000fea0003800000 */
[----:B------:R-:W-:Y:S01]  /*3bf0*/  IMAD.MOV.U32 R13, RZ, RZ, R5 ;  /* 0x000000ffff0d7224 */ /* 0x000fe200078e0005 */
[----:B------:R-:W-:Y:S01]  /*3c00*/  MOV R9, RZ ;  /* 0x000000ff00097202 */ /* 0x000fe20000000f00 */
[----:B------:R-:W-:Y:S01]  /*3c10*/  IMAD.MOV.U32 R11, RZ, RZ, R6 ;  /* 0x000000ffff0b7224 */ /* 0x000fe200078e0006 */
[----:B------:R-:W-:Y:S01]  /*3c20*/  UMOV UR11, 0x2 ;  /* 0x00000002000b7882 */ /* 0x000fe20000000000 */
[----:B------:R-:W-:Y:S01]  /*3c30*/  UMOV UR9, 0x1 ;  /* 0x0000000100097882 */ /* 0x000fe20000000000 */
[----:B------:R-:W-:-:S05]  /*3c40*/  ULDC UR13, c[0x0][0x604] ;  /* 0x00018100000d7ab9 */ /* 0x000fca0000000800 */
.L_x_34:
[----:B------:R-:W-:-:S13]  /*3c50*/  PLOP3.LUT P3, PT, PT, PT, UP1, 0x80, 0x0 ;  /* 0x000000000000781c */ /* 0x000fda0003f6f018 */
[----:B------:R-:W-:Y:S05]  /*3c60*/  @!P3 BRA `(.L_x_24) ;  /* 0x000000000004b947 */ /* 0x000fea0003800000 */
[----:B------:R-:W-:Y:S01]  /*3c70*/  BPT.TRAP 0x1 ;  /* 0x000000040000795c */ /* 0x000fe20000300000 */
.L_x_24:
[----:B------:R-:W-:Y:S01]  /*3c80*/  ULEA UR6, UR11, UR38, 0x3 ;  /* 0x000000260b067291 */ /* 0x000fe2000f8e183f */
[----:B------:R-:W-:-:S08]  /*3c90*/  SHF.L.U32 R5, R9, 0x1f, RZ ;  /* 0x0000001f09057819 */ /* 0x000fd000000006ff */
[----:B------:R-:W1:Y:S02]  /*3ca0*/  SYNCS.PHASECHK.TRANS64.TRYWAIT P2, [UR6+0x6000], R5 ;  /* 0x00600005ff0075a7 */ /* 0x000e640008040146 */
[----:B-1----:R-:W-:Y:S05]  /*3cb0*/  @!P2 BRA `(.L_x_25) ;  /* 0x0000007400e8a947 */ /* 0x002fea0003800000 */
.L_x_103:
[----:B------:R-:W-:Y:S01]  /*3cc0*/  ULEA UR6, UR11, UR10, 0x8 ;  /* 0x0000000a0b067291 */ /* 0x000fe2000f8e403f */
[----:B------:R-:W-:Y:S01]  /*3cd0*/  WARPGROUP.ARRIVE ;  /* 0x00000000000079c5 */ /* 0x000fe20000000000 */
[----:B------:R-:W-:Y:S01]  /*3ce0*/  UMOV UR7, 0xc0000010 ;  /* 0xc000001000077882 */ /* 0x000fe20000000000 */
[----:B------:R-:W-:-:S04]  /*3cf0*/  UIADD3 UR11, UR11, 0x1, URZ ;  /* 0x000000010b0b7890 */ /* 0x000fc8000fffe03f */
[----:B------:R-:W-:Y:S02]  /*3d00*/  UISETP.NE.AND UP0, UPT, UR11, 0x5, UPT ;  /* 0x000000050b00788c */ /* 0x000fe4000bf05270 */
[----:B------:R-:W-:Y:S02]  /*3d10*/  HGMMA.64x128x16.F32 R24, gdesc[UR4], RZ, !UPT, gsb0 ;  /* 0x01e00000041879f0 */ /* 0x000fe4000c0008ff */
[----:B------:R-:W-:Y:S02]  /*3d20*/  USEL UR6, URZ, 0x1, UP0 ;  /* 0x000000013f067887 */ /* 0x000fe40008000000 */
[----:B------:R-:W-:-:S04]  /*3d30*/  USEL UR11, UR11, URZ, UP0 ;  /* 0x0000003f0b0b7287 */ /* 0x000fc80008000000 */
[----:B------:R-:W-:Y:S01]  /*3d40*/  LOP3.LUT R9, R9, UR6, RZ, 0x3c, !PT ;  /* 0x0000000609097c12 */ /* 0x000fe2000f8e3cff */
[----:B------:R-:W-:Y:S02]  /*3d50*/  WARPGROUP.DEPBAR.LE gsb0, 0x0 ;  /* 0x00008000000079c5 */ /* 0x000fe40000010000 */
[----:B------:R-:W-:Y:S05]  /*3d60*/  @!P3 BRA `(.L_x_26) ;  /* 0x000000000004b947 */ /* 0x000fea0003800000 */
[----:B------:R-:W-:Y:S01]  /*3d70*/  BPT.TRAP 0x1 ;  /* 0x000000040000795c */ /* 0x000fe20000300000 */
.L_x_26:
[----:B-1----:R-:W-:Y:S01]  /*3d80*/  FMNMX R6, R24, R13, !PT ;  /* 0x0000000d18067209 */ /* 0x002fe20007800000 */
[----:B------:R-:W-:Y:S01]  /*3d90*/  ULEA UR6, UR11, UR38, 0x3 ;  /* 0x000000260b067291 */ /* 0x000fe2000f8e183f */
[----:B------:R-:W-:Y:S02]  /*3da0*/  FMNMX R12, R26, R11, !PT ;  /* 0x0000000b1a0c7209 */ /* 0x000fe40007800000 */
[----:B------:R-:W-:Y:S02]  /*3db0*/  FMNMX R5, R25, R6, !PT ;  /* 0x0000000619057209 */ /* 0x000fe40007800000 */
[----:B------:R-:W-:Y:S02]  /*3dc0*/  FMNMX R15, R27, R12, !PT ;  /* 0x0000000c1b0f7209 */ /* 0x000fe40007800000 */
[----:B------:R-:W-:Y:S02]  /*3dd0*/  FMNMX R6, R28, R5, !PT ;  /* 0x000000051c067209 */ /* 0x000fe40007800000 */
[----:B------:R-:W-:-:S02]  /*3de0*/  FMNMX R12, R30, R15, !PT ;  /* 0x0000000f1e0c7209 */ /* 0x000fc40007800000 */
[----:B------:R-:W-:Y:S02]  /*3df0*/  FMNMX R5, R29, R6, !PT ;  /* 0x000000061d057209 */ /* 0x000fe40007800000 */
[----:B------:R-:W-:Y:S02]  /*3e00*/  FMNMX R17, R31, R12, !PT ;  /* 0x0000000c1f117209 */ /* 0x000fe40007800000 */
[----:B------:R-:W-:-:S04]  /*3e10*/  FMNMX R6, R32, R5, !PT ;  /* 0x0000000520067209 */ /* 0x000fc80007800000 */
        /* <DEDUP_REMOVED lines=26> */
[----:B------:R-:W-:-:S05]  /*3fc0*/  FMNMX R6, R85, R6, !PT ;  /* 0x0000000655067209 */ /* 0x000fca0007800000 */
[----:B------:R-:W1:Y:S02]  /*3fd0*/  SHFL.BFLY PT, R5, R6, 0x1, 0x1f ;  /* 0x0c201f0006057f89 */ /* 0x000e6400000e0000 */
[----:B-1----:R-:W-:Y:S02]  /*3fe0*/  FMNMX R10, R6, R5, !PT ;  /* 0x00000005060a7209 */ /* 0x002fe40007800000 */
[----:B------:R-:W-:-:S03]  /*3ff0*/  FMNMX R6, R34, R17, !PT ;  /* 0x0000001122067209 */ /* 0x000fc60007800000 */
[----:B------:R-:W1:Y:S01]  /*4000*/  SHFL.BFLY PT, R5, R10, 0x2, 0x1f ;  /* 0x0c401f000a057f89 */ /* 0x000e6200000e0000 */
[----:B------:R-:W-:-:S04]  /*4010*/  FMNMX R19, R35, R6, !PT ;  /* 0x0000000623137209 */ /* 0x000fc80007800000 */
[----:B------:R-:W-:-:S04]  /*4020*/  FMNMX R6, R38, R19, !PT ;  /* 0x0000001326067209 */ /* 0x000fc80007800000 */
[----:B------:R-:W-:-:S04]  /*4030*/  FMNMX R19, R39, R6, !PT ;  /* 0x0000000627137209 */ /* 0x000fc80007800000 */
[----:B------:R-:W-:-:S04]  /*4040*/  FMNMX R6, R42, R19, !PT ;  /* 0x000000132a067209 */ /* 0x000fc80007800000 */
[----:B------:R-:W-:-:S04]  /*4050*/  FMNMX R21, R43, R6, !PT ;  /* 0x000000062b157209 */ /* 0x000fc80007800000 */
[----:B------:R-:W-:Y:S02]  /*4060*/  FMNMX R6, R46, R21, !PT ;  /* 0x000000152e067209 */ /* 0x000fe40007800000 */
[----:B-1----:R-:W-:Y:S02]  /*4070*/  FMNMX R5, R10, R5, !PT ;  /* 0x000000050a057209 */ /* 0x002fe40007800000 */
[----:B------:R-:W-:Y:S02]  /*4080*/  FMNMX R23, R47, R6, !PT ;  /* 0x000000062f177209 */ /* 0x000fe40007800000 */
[C---:B------:R-:W-:Y:S02]  /*4090*/  FSETP.NEU.AND P2, PT, R5.reuse, -INF , PT ;  /* 0xff8000000500780b */ /* 0x040fe40003f4d000 */
[----:B------:R-:W-:Y:S02]  /*40a0*/  FMNMX R6, R50, R23, !PT ;  /* 0x0000001732067209 */ /* 0x000fe40007800000 */
[----:B------:R-:W-:-:S02]  /*40b0*/  FSEL R14, R5, RZ, P2 ;  /* 0x000000ff050e7208 */ /* 0x000fc40001000000 */
[----:B------:R-:W-:-:S03]  /*40c0*/  FMNMX R23, R51, R6, !PT ;  /* 0x0000000633177209 */ /* 0x000fc60007800000 */
[----:B------:R-:W-:Y:S01]  /*40d0*/  FMUL R96, R14, UR13 ;  /* 0x0000000d0e607c20 */ /* 0x000fe20008400000 */
[----:B------:R-:W-:Y:S01]  /*40e0*/  FMNMX R6, R54, R23, !PT ;  /* 0x0000001736067209 */ /* 0x000fe20007800000 */
[----:B------:R-:W-:Y:S02]  /*40f0*/  FADD R14, -R14, R13 ;  /* 0x0000000d0e0e7221 */ /* 0x000fe40000000100 */
[--C-:B------:R-:W-:Y:S01]  /*4100*/  FFMA R24, R24, UR13, -R96.reuse ;  /* 0x0000000d18187c23 */ /* 0x100fe20008000860 */
[--C-:B------:R-:W-:Y:S01]  /*4110*/  FFMA R15, R25, UR13, -R96.reuse ;  /* 0x0000000d190f7c23 */ /* 0x100fe20008000860 */
[--C-:B------:R-:W-:Y:S01]  /*4120*/  FFMA R19, R33, UR13, -R96.reuse ;  /* 0x0000000d21137c23 */ /* 0x100fe20008000860 */
[--C-:B------:R-:W-:Y:S01]  /*4130*/  FFMA R10, R28, UR13, -R96.reuse ;  /* 0x0000000d1c0a7c23 */ /* 0x100fe20008000860 */
[--C-:B------:R-:W-:Y:S01]  /*4140*/  FFMA R17, R29, UR13, -R96.reuse ;  /* 0x0000000d1d117c23 */ /* 0x100fe20008000860 */
[----:B------:R-:W-:Y:S01]  /*4150*/  FSETP.GEU.AND P6, PT, R24, -126, PT ;  /* 0xc2fc00001800780b */ /* 0x000fe20003fce000 */
        /* <DEDUP_REMOVED lines=9> */
[--C-:B------:R-:W-:Y:S01]  /*41f0*/  FFMA R37, R45, UR13, -R96.reuse ;  /* 0x0000000d2d257c23 */ /* 0x100fe20008000860 */
[--C-:B------:R-:W-:Y:S01]  /*4200*/  FFMA R23, R41, UR13, -R96.reuse ;  /* 0x0000000d29177c23 */ /* 0x100fe20008000860 */
[--C-:B------:R-:W-:Y:S01]  /*4210*/  FFMA R45, R53, UR13, -R96.reuse ;  /* 0x0000000d352d7c23 */ /* 0x100fe20008000860 */
[----:B------:R-:W-:Y:S01]  /*4220*/  @!P6 FMUL R24, R24, 0.5 ;  /* 0x3f0000001818e820 */ /* 0x000fe20000400000 */
[--C-:B------:R-:W-:Y:S01]  /*4230*/  FFMA R36, R48, UR13, -R96.reuse ;  /* 0x0000000d30247c23 */ /* 0x100fe20008000860 */
[----:B------:R-:W-:Y:S01]  /*4240*/  @!P3 FMUL R15, R15, 0.5 ;  /* 0x3f0000000f0fb820 */ /* 0x000fe20000400000 */
[--C-:B------:R-:W-:Y:S01]  /*4250*/  FFMA R41, R49, UR13, -R96.reuse ;  /* 0x0000000d31297c23 */ /* 0x100fe20008000860 */
[----:B------:R-:W-:Y:S01]  /*4260*/  @!P4 FMUL R10, R10, 0.5 ;  /* 0x3f0000000a0ac820 */ /* 0x000fe20000400000 */
[----:B------:R-:W-:Y:S01]  /*4270*/  FMNMX R25, R55, R6, !PT ;  /* 0x0000000637197209 */ /* 0x000fe20007800000 */
[----:B------:R-:W1:Y:S01]  /*4280*/  MUFU.EX2 R24, R24 ;  /* 0x0000001800187308 */ /* 0x000e620000000800 */
[----:B------:R-:W-:Y:S01]  /*4290*/  @!P5 FMUL R17, R17, 0.5 ;  /* 0x3f0000001111d820 */ /* 0x000fe20000400000 */
[----:B------:R-:W-:Y:S01]  /*42a0*/  @!P2 FMUL R28, R28, 0.5 ;  /* 0x3f0000001c1ca820 */ /* 0x000fe20000400000 */
[----:B------:R-:W-:Y:S01]  /*42b0*/  FMNMX R6, R58, R25, !PT ;  /* 0x000000193a067209 */ /* 0x000fe20007800000 */
[--C-:B------:R-:W-:Y:S01]  /*42c0*/  FFMA R49, R56, UR13, -R96.reuse ;  /* 0x0000000d38317c23 */ /* 0x100fe20008000860 */
[--C-:B------:R-:W-:Y:S01]  /*42d0*/  FFMA R18, R52, UR13, -R96.reuse ;  /* 0x0000000d34127c23 */ /* 0x100fe20008000860 */
[--C-:B------:R-:W-:Y:S01]  /*42e0*/  FFMA R40, R57, UR13, -R96.reuse ;  /* 0x0000000d39287c23 */ /* 0x100fe20008000860 */
[----:B------:R-:W-:Y:S01]  /*42f0*/  FMNMX R25, R59, R6, !PT ;  /* 0x000000063b197209 */ /* 0x000fe20007800000 */
[----:B------:R-:W2:Y:S01]  /*4300*/  MUFU.EX2 R15, R15 ;  /* 0x0000000f000f7308 */ /* 0x000ea20000000800 */
[--C-:B------:R-:W-:Y:S01]  /*4310*/  FFMA R57, R64, UR13, -R96.reuse ;  /* 0x0000000d40397c23 */ /* 0x100fe20008000860 */
[--C-:B------:R-:W-:Y:S01]  /*4320*/  FFMA R53, R60, UR13, -R96.reuse ;  /* 0x0000000d3c357c23 */ /* 0x100fe20008000860 */
[----:B------:R-:W-:Y:S01]  /*4330*/  FMNMX R6, R62, R25, !PT ;  /* 0x000000193e067209 */ /* 0x000fe20007800000 */
[--C-:B------:R-:W-:Y:S01]  /*4340*/  FFMA R44, R65, UR13, -R96.reuse ;  /* 0x0000000d412c7c23 */ /* 0x100fe20008000860 */
[--C-:B------:R-:W-:Y:S01]  /*4350*/  FFMA R20, R61, UR13, -R96.reuse ;  /* 0x0000000d3d147c23 */ /* 0x100fe20008000860 */
[--C-:B------:R-:W-:Y:S01]  /*4360*/  FFMA R48, R73, UR13, -R96.reuse ;  /* 0x0000000d49307c23 */ /* 0x100fe20008000860 */
        /* <DEDUP_REMOVED lines=9> */
[----:B------:R-:W1:Y:S01]  /*4400*/  MUFU.EX2 R17, R17 ;  /* 0x0000001100117308 */ /* 0x000e620000000800 */
[----:B--2---:R-:W-:Y:S01]  /*4410*/  @!P3 FMUL R15, R15, R15 ;  /* 0x0000000f0f0fb220 */ /* 0x004fe20000400000 */
[----:B------:R-:W-:Y:S01]  /*4420*/  FSETP.GEU.AND P3, PT, R12, -126, PT ;  /* 0xc2fc00000c00780b */ /* 0x000fe20003f6e000 */
[--C-:B------:R-:W-:Y:S01]  /*4430*/  FFMA R56, R81, UR13, -R96.reuse ;  /* 0x0000000d51387c23 */ /* 0x100fe20008000860 */
[----:B------:R-:W-:Y:S01]  /*4440*/  FMNMX R25, R67, R6, !PT ;  /* 0x0000000643197209 */ /* 0x000fe20007800000 */
[--C-:B------:R-:W-:Y:S01]  /*4450*/  FFMA R52, R77, UR13, -R96.reuse ;  /* 0x0000000d4d347c23 */ /* 0x100fe20008000860 */
[--C-:B------:R-:W-:Y:S01]  /*4460*/  FFMA R73, R80, UR13, -R96.reuse ;  /* 0x0000000d50497c23 */ /* 0x100fe20008000860 */
[----:B------:R-:W-:Y:S01]  /*4470*/  @!P6 FMUL R19, R19, 0.5 ;  /* 0x3f0000001313e820 */ /* 0x000fe20000400000 */
[----:B------:R-:W2:Y:S01]  /*4480*/  MUFU.EX2 R28, R28 ;  /* 0x0000001c001c7308 */ /* 0x000ea20000000800 */
[----:B---3--:R-:W-:Y:S01]  /*4490*/  @!P4 FMUL R10, R10, R10 ;  /* 0x0000000a0a0ac220 */ /* 0x008fe20000400000 */
[----:B------:R-:W-:Y:S01]  /*44a0*/  FSETP.GEU.AND P4, PT, R21, -126, PT ;  /* 0xc2fc00001500780b */ /* 0x000fe20003f8e000 */
[--C-:B------:R-:W-:Y:S01]  /*44b0*/  FFMA R60, R85, UR13, -R96.reuse ;  /* 0x0000000d553c7c23 */ /* 0x100fe20008000860 */
[----:B------:R-:W-:Y:S01]  /*44c0*/  FMNMX R6, R70, R25, !PT ;  /* 0x0000001946067209 */ /* 0x000fe20007800000 */
[----:B------:R-:W-:Y:S01]  /*44d0*/  FFMA R77, R84, UR13, -R96 ;  /* 0x0000000d544d7c23 */ /* 0x000fe20008000860 */
[----:B------:R-:W-:Y:S01]  /*44e0*/  FMUL R14, R14, UR13 ;  /* 0x0000000d0e0e7c20 */ /* 0x000fe20008400000 */
[----:B------:R-:W-:Y:S01]  /*44f0*/  @!P3 FMUL R12, R12, 0.5 ;  /* 0x3f0000000c0cb820 */ /* 0x000fe20000400000 */
[----:B------:R-:W3:Y:S01]  /*4500*/  MUFU.EX2 R19, R19 ;  /* 0x0000001300137308 */ /* 0x000ee20000000800 */
[----:B-1----:R-:W-:Y:S01]  /*4510*/  @!P5 FMUL R17, R17, R17 ;  /* 0x000000111111d220 */ /* 0x002fe20000400000 */
[----:B------:R-:W-:-:S02]  /*4520*/  FSETP.GEU.AND P5, PT, R32, -126, PT ;  /* 0xc2fc00002000780b */ /* 0x000fc40003fae000 */
[----:B------:R-:W-:-:S03]  /*4530*/  FMNMX R25, R71, R6, !PT ;  /* 0x0000000647197209 */ /* 0x000fc60007800000 */
[----:B------:R-:W-:Y:S01]  /*4540*/  @!P4 FMUL R21, R21, 0.5 ;  /* 0x3f0000001515c820 */ /* 0x000fe20000400000 */
[----:B------:R-:W1:Y:S01]  /*4550*/  MUFU.EX2 R12, R12 ;  /* 0x0000000c000c7308 */ /* 0x000e620000000800 */
[----:B--2---:R-:W-:Y:S01]  /*4560*/  @!P2 FMUL R28, R28, R28 ;  /* 0x0000001c1c1ca220 */ /* 0x004fe20000400000 */
[----:B------:R-:W-:Y:S02]  /*4570*/  FSETP.GEU.AND P2, PT, R23, -126, PT ;  /* 0xc2fc00001700780b */ /* 0x000fe40003f4e000 */
[----:B------:R-:W-:-:S03]  /*4580*/  FMNMX R6, R74, R25, !PT ;  /* 0x000000194a067209 */ /* 0x000fc60007800000 */
[----:B------:R-:W-:Y:S01]  /*4590*/  @!P5 FMUL R32, R32, 0.5 ;  /* 0x3f0000002020d820 */ /* 0x000fe20000400000 */
[----:B------:R-:W2:Y:S01]  /*45a0*/  MUFU.EX2 R21, R21 ;  /* 0x0000001500157308 */ /* 0x000ea20000000800 */
[----:B---3--:R-:W-:Y:S01]  /*45b0*/  @!P6 FMUL R19, R19, R19 ;  /* 0x000000131313e220 */ /* 0x008fe20000400000 */
[----:B------:R-:W-:Y:S02]  /*45c0*/  FSETP.GEU.AND P6, PT, R16, -126, PT ;  /* 0xc2fc00001000780b */ /* 0x000fe40003fce000 */
[----:B------:R-:W-:-:S03]  /*45d0*/  FMNMX R25, R75, R6, !PT ;  /* 0x000000064b197209 */ /* 0x000fc60007800000 */
[----:B------:R-:W-:Y:S01]  /*45e0*/  @!P2 FMUL R23, R23, 0.5 ;  /* 0x3f0000001717a820 */ /* 0x000fe20000400000 */
[----:B------:R-:W3:Y:S01]  /*45f0*/  MUFU.EX2 R32, R32 ;  /* 0x0000002000207308 */ /* 0x000ee20000000800 */
[----:B-1----:R-:W-:Y:S01]  /*4600*/  @!P3 FMUL R12, R12, R12 ;  /* 0x0000000c0c0cb220 */ /* 0x002fe20000400000 */
[----:B------:R-:W-:Y:S02]  /*4610*/  FSETP.GEU.AND P3, PT, R37, -126, PT ;  /* 0xc2fc00002500780b */ /* 0x000fe40003f6e000 */
        /* <DEDUP_REMOVED lines=47> */
[----:B------:R-:W-:Y:S01]  /*4910*/  FSETP.GEU.AND P3, PT, R44, -126, PT ;  /* 0xc2fc00002c00780b */ /* 0x000fe20003f6e000 */
[----:B------:R-:W2:Y:S04]  /*4920*/  SHFL.BFLY PT, R25, R6, 0x2, 0x1f ;  /* 0x0c401f0006197f89 */ /* 0x000ea800000e0000 */
[----:B------:R-:W-:Y:S01]  /*4930*/  @!P6 FMUL R57, R57, 0.5 ;  /* 0x3f0000003939e820 */ /* 0x000fe20000400000 */
[----:B------:R-:W4:Y:S01]  /*4940*/  MUFU.EX2 R20, R20 ;  /* 0x0000001400147308 */ /* 0x000f220000000800 */
        /* <DEDUP_REMOVED lines=8> */
[----:B----4-:R-:W-:Y:S01]  /*49d0*/  @!P2 FMUL R20, R20, R20 ;  /* 0x000000141414a220 */ /* 0x010fe20000400000 */
[----:B------:R-:W-:Y:S02]  /*49e0*/  FSETP.GEU.AND P2, PT, R65, -126, PT ;  /* 0xc2fc00004100780b */ /* 0x000fe40003f4e000 */
[----:B--2---:R-:W-:-:S03]  /*49f0*/  FMNMX R6, R6, R25, !PT ;  /* 0x0000001906067209 */ /* 0x004fc60007800000 */
[----:B------:R-:W-:Y:S01]  /*4a00*/  @!P5 FMUL R22, R22, 0.5 ;  /* 0x3f0000001616d820 */ /* 0x000fe20000400000 */
[----:B------:R-:W2:Y:S01]  /*4a10*/  MUFU.EX2 R61, R61 ;  /* 0x0000003d003d7308 */ /* 0x000ea20000000800 */
[----:B---3--:R-:W-:Y:S01]  /*4a20*/  @!P6 FMUL R57, R57, R57 ;  /* 0x000000393939e220 */ /* 0x008fe20000400000 */
[----:B------:R-:W-:-:S03]  /*4a30*/  FSETP.GEU.AND P6, PT, R48, -126, PT ;  /* 0xc2fc00003000780b */ /* 0x000fc60003fce000 */
[----:B------:R-:W-:Y:S01]  /*4a40*/  FADD R13, R28, R57 ;  /* 0x000000391c0d7221 */ /* 0x000fe20000000000 */
[----:B------:R-:W-:Y:S01]  /*4a50*/  F2FP.F16.F32.PACK_AB R28, R19, R28 ;  /* 0x0000001c131c723e */ /* 0x000fe200000000ff */
        /* <DEDUP_REMOVED lines=15> */
[----:B------:R-:W-:-:S04]  /*4b50*/  FSETP.NEU.AND P2, PT, R6, -INF , PT ;  /* 0xff8000000600780b */ /* 0x000fc80003f4d000 */
[----:B------:R-:W-:Y:S01]  /*4b60*/  FSEL R64, R6, RZ, P2 ;  /* 0x000000ff06407208 */ /* 0x000fe20001000000 */
[----:B------:R-:W-:Y:S01]  /*4b70*/  @!P5 FMUL R73, R73, 0.5 ;  /* 0x3f0000004949d820 */ /* 0x000fe20000400000 */
[----:B------:R-:W1:Y:S01]  /*4b80*/  MUFU.EX2 R52, R52 ;  /* 0x0000003400347308 */ /* 0x000e620000000800 */
[----:B--2---:R-:W-:Y:S01]  /*4b90*/  @!P6 FMUL R48, R48, R48 ;  /* 0x000000303030e220 */ /* 0x004fe20000400000 */
[----:B------:R-:W-:Y:S01]  /*4ba0*/  FSETP.GEU.AND P6, PT, R56, -126, PT ;  /* 0xc2fc00003800780b */ /* 0x000fe20003fce000 */
[C---:B------:R-:W-:Y:S01]  /*4bb0*/  FMUL R25, R64.reuse, UR13 ;  /* 0x0000000d40197c20 */ /* 0x040fe20008400000 */
[----:B------:R-:W-:Y:S01]  /*4bc0*/  FSETP.GEU.AND P2, PT, R77, -126, PT ;  /* 0xc2fc00004d00780b */ /* 0x000fe20003f4e000 */
[----:B------:R-:W-:Y:S01]  /*4bd0*/  FADD R81, -R64, R11 ;  /* 0x0000000b40517221 */ /* 0x000fe20000000100 */
[----:B------:R-:W-:Y:S01]  /*4be0*/  FADD R11, R24, R49 ;  /* 0x00000031180b7221 */ /* 0x000fe20000000000 */
[--C-:B------:R-:W-:Y:S01]  /*4bf0*/  FFMA R30, R30, UR13, -R25.reuse ;  /* 0x0000000d1e1e7c23 */ /* 0x100fe20008000819 */
[----:B------:R-:W2:Y:S01]  /*4c00*/  MUFU.EX2 R73, R73 ;  /* 0x0000004900497308 */ /* 0x000ea20000000800 */
[----:B---3--:R-:W-:Y:S01]  /*4c10*/  @!P3 FMUL R69, R69, R69 ;  /* 0x000000454545b220 */ /* 0x008fe20000400000 */
[----:B------:R-:W-:Y:S01]  /*4c20*/  FSETP.GEU.AND P3, PT, R60, -126, PT ;  /* 0xc2fc00003c00780b */ /* 0x000fe20003f6e000 */
[--C-:B------:R-:W-:Y:S01]  /*4c30*/  FFMA R26, R26, UR13, -R25.reuse ;  /* 0x0000000d1a1a7c23 */ /* 0x100fe20008000819 */
[--C-:B------:R-:W-:Y:S01]  /*4c40*/  FFMA R27, R27, UR13, -R25.reuse ;  /* 0x0000000d1b1b7c23 */ /* 0x100fe20008000819 */
[--C-:B------:R-:W-:Y:S01]  /*4c50*/  FFMA R34, R34, UR13, -R25.reuse ;  /* 0x0000000d22227c23 */ /* 0x100fe20008000819 */
[--C-:B------:R-:W-:Y:S01]  /*4c60*/  FFMA R29, R31, UR13, -R25.reuse ;  /* 0x0000000d1f1d7c23 */ /* 0x100fe20008000819 */
[----:B------:R-:W-:Y:S01]  /*4c70*/  @!P6 FMUL R56, R56, 0.5 ;  /* 0x3f0000003838e820 */ /* 0x000fe20000400000 */
[--C-:B------:R-:W-:Y:S01]  /*4c80*/  FFMA R38, R38, UR13, -R25.reuse ;  /* 0x0000000d26267c23 */ /* 0x100fe20008000819 */
[----:B-1----:R-:W-:Y:S01]  /*4c90*/  @!P4 FMUL R52, R52, R52 ;  /* 0x000000343434c220 */ /* 0x002fe20000400000 */
[----:B------:R-:W-:Y:S01]  /*4ca0*/  FSETP.GEU.AND P4, PT, R26, -126, PT ;  /* 0xc2fc00001a00780b */ /* 0x000fe20003f8e000 */
[----:B------:R-:W-:Y:S01]  /*4cb0*/  @!P2 FMUL R77, R77, 0.5 ;  /* 0x3f0000004d4da820 */ /* 0x000fe20000400000 */
[--C-:B------:R-:W-:Y:S01]  /*4cc0*/  FFMA R42, R42, UR13, -R25.reuse ;  /* 0x0000000d2a2a7c23 */ /* 0x100fe20008000819 */
[----:B------:R-:W1:Y:S01]  /*4cd0*/  MUFU.EX2 R56, R56 ;  /* 0x0000003800387308 */ /* 0x000e620000000800 */
[--C-:B------:R-:W-:Y:S01]  /*4ce0*/  FFMA R59, R59, UR13, -R25.reuse ;  /* 0x0000000d3b3b7c23 */ /* 0x100fe20008000819 */
[----:B------:R-:W-:Y:S01]  /*4cf0*/  @!P3 FMUL R60, R60, 0.5 ;  /* 0x3f0000003c3cb820 */ /* 0x000fe20000400000 */
[--C-:B------:R-:W-:Y:S01]  /*4d00*/  FFMA R63, R63, UR13, -R25.reuse ;  /* 0x0000000d3f3f7c23 */ /* 0x100fe20008000819 */
[----:B--2---:R-:W-:Y:S01]  /*4d10*/  @!P5 FMUL R73, R73, R73 ;  /* 0x000000494949d220 */ /* 0x004fe20000400000 */
[----:B------:R-:W-:Y:S01]  /*4d20*/  FSETP.GEU.AND P5, PT, R27, -126, PT ;  /* 0xc2fc00001b00780b */ /* 0x000fe20003fae000 */
[--C-:B------:R-:W-:Y:S01]  /*4d30*/  FFMA R67, R67, UR13, -R25.reuse ;  /* 0x0000000d43437c23 */ /* 0x100fe20008000819 */
[--C-:B------:R-:W-:Y:S01]  /*4d40*/  FFMA R75, R75, UR13, -R25.reuse ;  /* 0x0000000d4b4b7c23 */ /* 0x100fe20008000819 */
[----:B------:R-:W2:Y:S01]  /*4d50*/  MUFU.EX2 R60, R60 ;  /* 0x0000003c003c7308 */ /* 0x000ea20000000800 */
[--C-:B------:R-:W-:Y:S01]  /*4d60*/  FFMA R82, R82, UR13, -R25.reuse ;  /* 0x0000000d52527c23 */ /* 0x100fe20008000819 */
[----:B------:R-:W-:Y:S01]  /*4d70*/  @!P4 FMUL R26, R26, 0.5 ;  /* 0x3f0000001a1ac820 */ /* 0x000fe20000400000 */
[--C-:B------:R-:W-:Y:S01]  /*4d80*/  FFMA R83, R83, UR13, -R25.reuse ;  /* 0x0000000d53537c23 */ /* 0x100fe20008000819 */
[--C-:B------:R-:W-:Y:S01]  /*4d90*/  FFMA R71, R71, UR13, -R25.reuse ;  /* 0x0000000d47477c23 */ /* 0x100fe20008000819 */
[--C-:B------:R-:W-:Y:S01]  /*4da0*/  FFMA R79, R79, UR13, -R25.reuse ;  /* 0x0000000d4f4f7c23 */ /* 0x100fe20008000819 */
[--C-:B------:R-:W-:Y:S01]  /*4db0*/  FFMA R86, R86, UR13, -R25.reuse ;  /* 0x0000000d56567c23 */ /* 0x100fe20008000819 */
[----:B------:R-:W-:Y:S01]  /*4dc0*/  FFMA R87, R87, UR13, -R25 ;  /* 0x0000000d57577c23 */ /* 0x000fe20008000819 */
[----:B------:R-:W3:Y:S01]  /*4dd0*/  MUFU.EX2 R77, R77 ;  /* 0x0000004d004d7308 */ /* 0x000ee20000000800 */
[----:B-1----:R-:W-:Y:S01]  /*4de0*/  @!P6 FMUL R56, R56, R56 ;  /* 0x000000383838e220 */ /* 0x002fe20000400000 */
[----:B------:R-:W-:Y:S01]  /*4df0*/  FSETP.GEU.AND P6, PT, R30, -126, PT ;  /* 0xc2fc00001e00780b */ /* 0x000fe20003fce000 */
[----:B------:R-:W-:Y:S01]  /*4e00*/  @!P5 FMUL R27, R27, 0.5 ;  /* 0x3f0000001b1bd820 */ /* 0x000fe20000400000 */
[----:B------:R-:W-:Y:S01]  /*4e10*/  FMUL R81, R81, UR13 ;  /* 0x0000000d51517c20 */ /* 0x000fe20008400000 */
[----:B------:R-:W-:-:S03]  /*4e20*/  F2FP.F16.F32.PACK_AB R24, R15, R24 ;  /* 0x000000180f18723e */ /* 0x000fc600000000ff */
[----:B------:R1:W4:Y:S01]  /*4e30*/  MUFU.EX2 R33, R26 ;  /* 0x0000001a00217308 */ /* 0x0003220000000800 */
[----:B--2---:R-:W-:Y:S01]  /*4e40*/  @!P3 FMUL R60, R60, R60 ;  /* 0x0000003c3c3cb220 */ /* 0x004fe20000400000 */
[----:B------:R-:W-:-:S05]  /*4e50*/  FSETP.GEU.AND P3, PT, R34, -126, PT ;  /* 0xc2fc00002200780b */ /* 0x000fca0003f6e000 */
[----:B------:R-:W-:Y:S01]  /*4e60*/  @!P6 FMUL R30, R30, 0.5 ;  /* 0x3f0000001e1ee820 */ /* 0x000fe20000400000 */
[----:B------:R2:W5:Y:S01]  /*4e70*/  MUFU.EX2 R68, R27 ;  /* 0x0000001b00447308 */ /* 0x0005620000000800 */
[----:B---3--:R-:W-:Y:S01]  /*4e80*/  @!P2 FMUL R77, R77, R77 ;  /* 0x0000004d4d4da220 */ /* 0x008fe20000400000 */
[----:B------:R-:W-:Y:S01]  /*4e90*/  FSETP.GEU.AND P2, PT, R29, -126, PT ;  /* 0xc2fc00001d00780b */ /* 0x000fe20003f4e000 */
[----:B-1----:R-:W-:-:S04]  /*4ea0*/  FFMA R26, R35, UR13, -R25 ;  /* 0x0000000d231a7c23 */ /* 0x002fc80008000819 */
[----:B------:R-:W-:Y:S01]  /*4eb0*/  @!P3 FMUL R34, R34, 0.5 ;  /* 0x3f0000002222b820 */ /* 0x000fe20000400000 */
[----:B------:R1:W3:Y:S01]  /*4ec0*/  MUFU.EX2 R31, R30 ;  /* 0x0000001e001f7308 */ /* 0x0002e20000000800 */
[----:B--2---:R-:W-:Y:S01]  /*4ed0*/  FFMA R27, R39, UR13, -R25 ;  /* 0x0000000d271b7c23 */ /* 0x004fe20008000819 */
[----:B----4-:R-:W-:Y:S01]  /*4ee0*/  @!P4 FMUL R33, R33, R33 ;  /* 0x000000212121c220 */ /* 0x010fe20000400000 */
[----:B------:R-:W-:-:S04]  /*4ef0*/  FSETP.GEU.AND P4, PT, R26, -126, PT ;  /* 0xc2fc00001a00780b */ /* 0x000fc80003f8e000 */
[----:B------:R-:W-:Y:S01]  /*4f00*/  @!P2 FMUL R29, R29, 0.5 ;  /* 0x3f0000001d1da820 */ /* 0x000fe20000400000 */
[----:B------:R2:W4:Y:S01]  /*4f10*/  MUFU.EX2 R35, R34 ;  /* 0x0000002200237308 */ /* 0x0005220000000800 */
[----:B-----5:R-:W-:Y:S01]  /*4f20*/  @!P5 FMUL R68, R68, R68 ;  /* 0x000000444444d220 */ /* 0x020fe20000400000 */
[----:B------:R-:W-:Y:S01]  /*4f30*/  FSETP.GEU.AND P5, PT, R38, -126, PT ;  /* 0xc2fc00002600780b */ /* 0x000fe20003fae000 */
[----:B-1----:R-:W-:-:S05]  /*4f40*/  FFMA R30, R47, UR13, -R25 ;  /* 0x0000000d2f1e7c23 */ /* 0x002fca0008000819 */
[----:B------:R1:W5:Y:S01]  /*4f50*/  MUFU.EX2 R72, R29 ;  /* 0x0000001d00487308 */ /* 0x0003620000000800 */
[----:B---3--:R-:W-:Y:S01]  /*4f60*/  @!P6 FMUL R31, R31, R31 ;  /* 0x0000001f1f1fe220 */ /* 0x008fe20000400000 */
[----:B------:R-:W-:Y:S01]  /*4f70*/  FSETP.GEU.AND P6, PT, R27, -126, PT ;  /* 0xc2fc00001b00780b */ /* 0x000fe20003fce000 */
[----:B------:R-:W-:Y:S01]  /*4f80*/  @!P4 FMUL R26, R26, 0.5 ;  /* 0x3f0000001a1ac820 */ /* 0x000fe20000400000 */
[----:B--2---:R-:W-:-:S03]  /*4f90*/  FFMA R34, R51, UR13, -R25 ;  /* 0x0000000d33227c23 */ /* 0x004fc60008000819 */
[----:B------:R-:W-:Y:S01]  /*4fa0*/  @!P5 FMUL R38, R38, 0.5 ;  /* 0x3f0000002626d820 */ /* 0x000fe20000400000 */
[----:B------:R2:W3:Y:S01]  /*4fb0*/  MUFU.EX2 R76, R26 ;  /* 0x0000001a004c7308 */ /* 0x0004e20000000800 */
[----:B-1----:R-:W-:Y:S01]  /*4fc0*/  FFMA R29, R43, UR13, -R25 ;  /* 0x0000000d2b1d7c23 */ /* 0x002fe20008000819 */
[----:B----4-:R-:W-:-:S04]  /*4fd0*/  @!P3 FMUL R35, R35, R35 ;  /* 0x000000232323b220 */ /* 0x010fc80000400000 */
[----:B------:R-:W-:Y:S01]  /*4fe0*/  FSETP.GEU.AND P3, PT, R29, -126, PT ;  /* 0xc2fc00001d00780b */ /* 0x000fe20003f6e000 */
[----:B------:R-:W-:Y:S01]  /*4ff0*/  @!P6 FMUL R27, R27, 0.5 ;  /* 0x3f0000001b1be820 */ /* 0x000fe20000400000 */
[----:B------:R-:W1:Y:S01]  /*5000*/  MUFU.EX2 R39, R38 ;  /* 0x0000002600277308 */ /* 0x000e620000000800 */
[----:B-----5:R-:W-:Y:S01]  /*5010*/  @!P2 FMUL R72, R72, R72 ;  /* 0x000000484848a220 */ /* 0x020fe20000400000 */
[----:B------:R-:W-:Y:S01]  /*5020*/  FSETP.GEU.AND P2, PT, R42, -126, PT ;  /* 0xc2fc00002a00780b */ /* 0x000fe20003f4e000 */
[----:B--2---:R-:W-:-:S05]  /*5030*/  FFMA R26, R46, UR13, -R25 ;  /* 0x0000000d2e1a7c23 */ /* 0x004fca0008000819 */
[----:B------:R2:W4:Y:S01]  /*5040*/  MUFU.EX2 R80, R27 ;  /* 0x0000001b00507308 */ /* 0x0005220000000800 */
[----:B---3--:R-:W-:Y:S01]  /*5050*/  @!P4 FMUL R76, R76, R76 ;  /* 0x0000004c4c4cc220 */ /* 0x008fe20000400000 */
[----:B------:R-:W-:Y:S01]  /*5060*/  FSETP.GEU.AND P4, PT, R26, -126, PT ;  /* 0xc2fc00001a00780b */ /* 0x000fe20003f8e000 */
[----:B------:R-:W-:-:S04]  /*5070*/  @!P3 FMUL R29, R29, 0.5 ;  /* 0x3f0000001d1db820 */ /* 0x000fc80000400000 */
[----:B------:R-:W-:Y:S01]  /*5080*/  @!P2 FMUL R42, R42, 0.5 ;  /* 0x3f0000002a2aa820 */ /* 0x000fe20000400000 */
[----:B------:R3:W5:Y:S01]  /*5090*/  MUFU.EX2 R46, R29 ;  /* 0x0000001d002e7308 */ /* 0x0007620000000800 */
[----:B--2---:R-:W-:Y:S01]  /*50a0*/  FFMA R27, R50, UR13, -R25 ;  /* 0x0000000d321b7c23 */ /* 0x004fe20008000819 */
[----:B-1----:R-:W-:Y:S01]  /*50b0*/  @!P5 FMUL R39, R39, R39 ;  /* 0x000000272727d220 */ /* 0x002fe20000400000 */
[----:B------:R-:W-:-:S04]  /*50c0*/  FSETP.GEU.AND P5, PT, R30, -126, PT ;  /* 0xc2fc00001e00780b */ /* 0x000fc80003fae000 */
[----:B------:R-:W-:Y:S01]  /*50d0*/  @!P4 FMUL R26, R26, 0.5 ;  /* 0x3f0000001a1ac820 */ /* 0x000fe20000400000 */
[----:B------:R-:W1:Y:S01]  /*50e0*/  MUFU.EX2 R43, R42 ;  /* 0x0000002a002b7308 */ /* 0x000e620000000800 */
[----:B----4-:R-:W-:Y:S01]  /*50f0*/  @!P6 FMUL R80, R80, R80 ;  /* 0x000000505050e220 */ /* 0x010fe20000400000 */
[----:B------:R-:W-:Y:S01]  /*5100*/  FSETP.GEU.AND P6, PT, R27, -126, PT ;  /* 0xc2fc00001b00780b */ /* 0x000fe20003fce000 */
[----:B---3--:R-:W-:-:S05]  /*5110*/  FFMA R29, R54, UR13, -R25 ;  /* 0x0000000d361d7c23 */ /* 0x008fca0008000819 */
[----:B------:R-:W-:Y:S01]  /*5120*/  @!P5 FMUL R30, R30, 0.5 ;  /* 0x3f0000001e1ed820 */ /* 0x000fe20000400000 */
[----:B-----5:R-:W-:Y:S01]  /*5130*/  @!P3 FMUL R46, R46, R46 ;  /* 0x0000002e2e2eb220 */ /* 0x020fe20000400000 */
[----:B------:R-:W-:Y:S01]  /*5140*/  FSETP.GEU.AND P3, PT, R29, -126, PT ;  /* 0xc2fc00001d00780b */ /* 0x000fe20003f6e000 */
[----:B------:R2:W3:Y:S04]  /*5150*/  MUFU.EX2 R47, R26 ;  /* 0x0000001a002f7308 */ /* 0x0004e80000000800 */
[----:B------:R-:W-:Y:S01]  /*5160*/  @!P6 FMUL R27, R27, 0.5 ;  /* 0x3f0000001b1be820 */ /* 0x000fe20000400000 */
[----:B-1----:R-:W-:Y:S01]  /*5170*/  @!P2 FMUL R43, R43, R43 ;  /* 0x0000002b2b2ba220 */ /* 0x002fe20000400000 */
[----:B------:R-:W-:Y:S02]  /*5180*/  FSETP.GEU.AND P2, PT, R34, -126, PT ;  /* 0xc2fc00002200780b */ /* 0x000fe40003f4e000 */
[----:B------:R1:W4:Y:S01]  /*5190*/  MUFU.EX2 R51, R27 ;  /* 0x0000001b00337308 */ /* 0x0003220000000800 */
[----:B--2---:R-:W-:-:S03]  /*51a0*/  FFMA R26, R55, UR13, -R25 ;  /* 0x0000000d371a7c23 */ /* 0x004fc60008000819 */
[----:B------:R-:W-:-:S04]  /*51b0*/  @!P3 FMUL R29, R29, 0.5 ;  /* 0x3f0000001d1db820 */ /* 0x000fc80000400000 */
[----:B------:R2:W5:Y:S01]  /*51c0*/  MUFU.EX2 R50, R30 ;  /* 0x0000001e00327308 */ /* 0x0005620000000800 */
[----:B---3--:R-:W-:Y:S01]  /*51d0*/  @!P4 FMUL R47, R47, R47 ;  /* 0x0000002f2f2fc220 */ /* 0x008fe20000400000 */
[----:B------:R-:W-:Y:S01]  /*51e0*/  FSETP.GEU.AND P4, PT, R26, -126, PT ;  /* 0xc2fc00001a00780b */ /* 0x000fe20003f8e000 */
[----:B-1----:R-:W-:Y:S01]  /*51f0*/  FFMA R27, R62, UR13, -R25 ;  /* 0x0000000d3e1b7c23 */ /* 0x002fe20008000819 */
[----:B------:R-:W-:-:S04]  /*5200*/  @!P2 FMUL R34, R34, 0.5 ;  /* 0x3f0000002222a820 */ /* 0x000fc80000400000 */
        /* <DEDUP_REMOVED lines=9> */
[----:B------:R-:W-:Y:S01]  /*52a0*/  @!P6 FMUL R59, R59, 0.5 ;  /* 0x3f0000003b3be820 */ /* 0x000fe20000400000 */
[----:B---3--:R-:W-:Y:S01]  /*52b0*/  @!P3 FMUL R55, R55, R55 ;  /* 0x000000373737b220 */ /* 0x008fe20000400000 */
[----:B------:R-:W-:Y:S01]  /*52c0*/  FSETP.GEU.AND P3, PT, R63, -126, PT ;  /* 0xc2fc00003f00780b */ /* 0x000fe20003f6e000 */
[----:B------:R1:W3:Y:S01]  /*52d0*/  MUFU.EX2 R58, R26 ;  /* 0x0000001a003a7308 */ /* 0x0002e20000000800 */
[----:B--2---:R-:W-:-:S03]  /*52e0*/  FADD R34, R41, R56 ;  /* 0x0000003829227221 */ /* 0x004fc60000000000 */
[----:B------:R-:W-:Y:S01]  /*52f0*/  @!P5 FMUL R30, R30, 0.5 ;  /* 0x3f0000001e1ed820 */ /* 0x000fe20000400000 */
[----:B----4-:R-:W-:Y:S01]  /*5300*/  @!P2 FMUL R54, R54, R54 ;  /* 0x000000363636a220 */ /* 0x010fe20000400000 */
[----:B------:R-:W-:Y:S02]  /*5310*/  FSETP.GEU.AND P2, PT, R27, -126, PT ;  /* 0xc2fc00001b00780b */ /* 0x000fe40003f4e000 */
[----:B------:R2:W4:Y:S01]  /*5320*/  MUFU.EX2 R62, R30 ;  /* 0x0000001e003e7308 */ /* 0x0005220000000800 */
[----:B-1----:R-:W-:-:S03]  /*5330*/  FFMA R26, R66, UR13, -R25 ;  /* 0x0000000d421a7c23 */ /* 0x002fc60008000819 */
[----:B------:R-:W-:-:S04]  /*5340*/  @!P3 FMUL R63, R63, 0.5 ;  /* 0x3f0000003f3fb820 */ /* 0x000fc80000400000 */
[----:B------:R-:W1:Y:S01]  /*5350*/  MUFU.EX2 R59, R59 ;  /* 0x0000003b003b7308 */ /* 0x000e620000000800 */
[----:B---3--:R-:W-:Y:S01]  /*5360*/  @!P4 FMUL R58, R58, R58 ;  /* 0x0000003a3a3ac220 */ /* 0x008fe20000400000 */
[----:B------:R-:W-:Y:S01]  /*5370*/  FSETP.GEU.AND P4, PT, R26, -126, PT ;  /* 0xc2fc00001a00780b */ /* 0x000fe20003f8e000 */
[----:B--2---:R-:W-:Y:S01]  /*5380*/  FFMA R30, R78, UR13, -R25 ;  /* 0x0000000d4e1e7c23 */ /* 0x004fe20008000819 */
[----:B------:R-:W-:-:S04]  /*5390*/  @!P2 FMUL R27, R27, 0.5 ;  /* 0x3f0000001b1ba820 */ /* 0x000fc80000400000 */
[----:B------:R-:W2:Y:S01]  /*53a0*/  MUFU.EX2 R63, R63 ;  /* 0x0000003f003f7308 */ /* 0x000ea20000000800 */
[----:B----4-:R-:W-:Y:S01]  /*53b0*/  @!P5 FMUL R62, R62, R62 ;  /* 0x0000003e3e3ed220 */ /* 0x010fe20000400000 */
[----:B------:R-:W-:-:S05]  /*53c0*/  FSETP.GEU.AND P5, PT, R67, -126, PT ;  /* 0xc2fc00004300780b */ /* 0x000fca0003fae000 */
[----:B------:R-:W-:Y:S01]  /*53d0*/  @!P4 FMUL R26, R26, 0.5 ;  /* 0x3f0000001a1ac820 */ /* 0x000fe20000400000 */
[----:B------:R3:W4:Y:S01]  /*53e0*/  MUFU.EX2 R66, R27 ;  /* 0x0000001b00427308 */ /* 0x0007220000000800 */
[----:B-1----:R-:W-:Y:S01]  /*53f0*/  @!P6 FMUL R59, R59, R59 ;  /* 0x0000003b3b3be220 */ /* 0x002fe20000400000 */
[----:B------:R-:W-:-:S05]  /*5400*/  FSETP.GEU.AND P6, PT, R29, -126, PT ;  /* 0xc2fc00001d00780b */ /* 0x000fca0003fce000 */
[----:B------:R-:W-:Y:S01]  /*5410*/  @!P5 FMUL R67, R67, 0.5 ;  /* 0x3f0000004343d820 */ /* 0x000fe20000400000 */
[----:B------:R1:W5:Y:S01]  /*5420*/  MUFU.EX2 R70, R26 ;  /* 0x0000001a00467308 */ /* 0x0003620000000800 */
[----:B---3--:R-:W-:Y:S01]  /*5430*/  FFMA R27, R74, UR13, -R25 ;  /* 0x0000000d4a1b7c23 */ /* 0x008fe20008000819 */
[----:B--2---:R-:W-:Y:S01]  /*5440*/  @!P3 FMUL R63, R63, R63 ;  /* 0x0000003f3f3fb220 */ /* 0x004fe20000400000 */
[----:B------:R-:W-:Y:S01]  /*5450*/  FADD R25, R19, R44 ;  /* 0x0000002c13197221 */ /* 0x000fe20000000000 */
[----:B------:R-:W-:Y:S02]  /*5460*/  F2FP.F16.F32.PACK_AB R44, R44, R57 ;  /* 0x000000392c2c723e */ /* 0x000fe400000000ff */
[----:B------:R-:W-:Y:S01]  /*5470*/  FSETP.GEU.AND P3, PT, R27, -126, PT ;  /* 0xc2fc00001b00780b */ /* 0x000fe20003f6e000 */
[----:B------:R-:W-:Y:S01]  /*5480*/  @!P6 FMUL R29, R29, 0.5 ;  /* 0x3f0000001d1de820 */ /* 0x000fe20000400000 */
[----:B------:R-:W2:Y:S01]  /*5490*/  MUFU.EX2 R67, R67 ;  /* 0x0000004300437308 */ /* 0x000ea20000000800 */
[----:B----4-:R-:W-:Y:S01]  /*54a0*/  @!P2 FMUL R66, R66, R66 ;  /* 0x000000424242a220 */ /* 0x010fe20000400000 */
[----:B------:R-:W-:Y:S01]  /*54b0*/  FSETP.GEU.AND P2, PT, R71, -126, PT ;  /* 0xc2fc00004700780b */ /* 0x000fe20003f4e000 */
[----:B-1----:R-:W-:Y:S01]  /*54c0*/  FADD R26, R32, R65 ;  /* 0x00000041201a7221 */ /* 0x002fe20000000000 */
[----:B------:R-:W-:Y:S01]  /*54d0*/  FADD R34, R25, R34 ;  /* 0x0000002219227221 */ /* 0x000fe20000000000 */
[----:B------:R-:W-:-:S03]  /*54e0*/  F2FP.F16.F32.PACK_AB R32, R23, R32 ;  /* 0x000000201720723e */ /* 0x000fc600000000ff */
[----:B------:R-:W1:Y:S01]  /*54f0*/  MUFU.EX2 R74, R29 ;  /* 0x0000001d004a7308 */ /* 0x000e620000000800 */
[----:B-----5:R-:W-:Y:S01]  /*5500*/  @!P4 FMUL R70, R70, R70 ;  /* 0x000000464646c220 */ /* 0x020fe20000400000 */
[----:B------:R-:W-:Y:S01]  /*5510*/  FSETP.GEU.AND P4, PT, R75, -126, PT ;  /* 0xc2fc00004b00780b */ /* 0x000fe20003f8e000 */
[----:B------:R-:W-:Y:S02]  /*5520*/  @!P3 FMUL R27, R27, 0.5 ;  /* 0x3f0000001b1bb820 */ /* 0x000fe40000400000 */
[----:B------:R-:W-:Y:S02]  /*5530*/  FADD R84, R35, R70 ;  /* 0x0000004623547221 */ /* 0x000fe40000000000 */
[----:B------:R-:W-:Y:S01]  /*5540*/  @!P2 FMUL R71, R71, 0.5 ;  /* 0x3f0000004747a820 */ /* 0x000fe20000400000 */
[----:B------:R3:W4:Y:S01]  /*5550*/  MUFU.EX2 R78, R27 ;  /* 0x0000001b004e7308 */ /* 0x0007220000000800 */
[----:B--2---:R-:W-:Y:S01]  /*5560*/  @!P5 FMUL R67, R67, R67 ;  /* 0x000000434343d220 */ /* 0x004fe20000400000 */
[----:B------:R-:W-:-:S05]  /*5570*/  FSETP.GEU.AND P5, PT, R30, -126, PT ;  /* 0xc2fc00001e00780b */ /* 0x000fca0003fae000 */
[----:B------:R-:W-:Y:S01]  /*5580*/  @!P4 FMUL R75, R75, 0.5 ;  /* 0x3f0000004b4bc820 */ /* 0x000fe20000400000 */
[----:B------:R-:W2:Y:S01]  /*5590*/  MUFU.EX2 R71, R71 ;  /* 0x0000004700477308 */ /* 0x000ea20000000800 */
[----:B-1----:R-:W-:Y:S01]  /*55a0*/  @!P6 FMUL R74, R74, R74 ;  /* 0x0000004a4a4ae220 */ /* 0x002fe20000400000 */
[----:B------:R-:W-:Y:S01]  /*55b0*/  FSETP.GEU.AND P6, PT, R82, -126, PT ;  /* 0xc2fc00005200780b */ /* 0x000fe20003fce000 */
[----:B---3--:R-:W-:Y:S01]  /*55c0*/  FADD R27, R11, R26 ;  /* 0x0000001a0b1b7221 */ /* 0x008fe20000000000 */
[----:B------:R-:W-:Y:S01]  /*55d0*/  FADD R11, R15, R40 ;  /* 0x000000280f0b7221 */ /* 0x000fe20000000000 */
[----:B------:R-:W-:Y:S01]  /*55e0*/  FADD R26, R23, R48 ;  /* 0x00000030171a7221 */ /* 0x000fe20000000000 */
[----:B------:R-:W-:Y:S01]  /*55f0*/  F2FP.F16.F32.PACK_AB R40, R40, R49 ;  /* 0x000000312828723e */ /* 0x000fe200000000ff */
[----:B------:R-:W-:Y:S01]  /*5600*/  @!P5 FMUL R30, R30, 0.5 ;  /* 0x3f0000001e1ed820 */ /* 0x000fe20000400000 */
[----:B------:R-:W1:Y:S01]  /*5610*/  MUFU.EX2 R75, R75 ;  /* 0x0000004b004b7308 */ /* 0x000e620000000800 */
[----:B----4-:R-:W-:Y:S01]  /*5620*/  @!P3 FMUL R78, R78, R78 ;  /* 0x0000004e4e4eb220 */ /* 0x010fe20000400000 */
[----:B------:R-:W-:Y:S01]  /*5630*/  FSETP.GEU.AND P3, PT, R83, -126, PT ;  /* 0xc2fc00005300780b */ /* 0x000fe20003f6e000 */
[----:B------:R-:W-:Y:S01]  /*5640*/  FADD R29, R11, R26 ;  /* 0x0000001a0b1d7221 */ /* 0x000fe20000000000 */
[----:B------:R-:W-:Y:S01]  /*5650*/  FADD R11, R10, R53 ;  /* 0x000000350a0b7221 */ /* 0x000fe20000000000 */
[----:B------:R-:W-:Y:S01]  /*5660*/  FADD R26, R16, R69 ;  /* 0x00000045101a7221 */ /* 0x000fe20000000000 */
[----:B------:R-:W-:Y:S01]  /*5670*/  FADD R96, R43, R78 ;  /* 0x0000004e2b607221 */ /* 0x000fe20000000000 */
[----:B------:R-:W-:Y:S01]  /*5680*/  @!P6 FMUL R82, R82, 0.5 ;  /* 0x3f0000005252e820 */ /* 0x000fe20000400000 */
[----:B------:R3:W4:Y:S01]  /*5690*/  MUFU.EX2 R64, R30 ;  /* 0x0000001e00407308 */ /* 0x0007220000000800 */
[----:B--2---:R-:W-:Y:S01]  /*56a0*/  @!P2 FMUL R71, R71, R71 ;  /* 0x000000474747a220 */ /* 0x004fe20000400000 */
[----:B------:R-:W-:Y:S01]  /*56b0*/  FSETP.GEU.AND P2, PT, R81, -126, PT ;  /* 0xc2fc00005100780b */ /* 0x000fe20003f4e000 */
[----:B------:R-:W-:Y:S01]  /*56c0*/  FADD R25, R11, R26 ;  /* 0x0000001a0b197221 */ /* 0x000fe20000000000 */
[----:B------:R-:W-:Y:S01]  /*56d0*/  FADD R11, R17, R20 ;  /* 0x00000014110b7221 */ /* 0x000fe20000000000 */
[----:B------:R-:W-:Y:S01]  /*56e0*/  FADD R26, R37, R52 ;  /* 0x00000034251a7221 */ /* 0x000fe20000000000 */
[----:B------:R-:W-:Y:S01]  /*56f0*/  FADD R29, R29, R34 ;  /* 0x000000221d1d7221 */ /* 0x000fe20000000000 */
[----:B------:R-:W-:Y:S01]  /*5700*/  @!P3 FMUL R83, R83, 0.5 ;  /* 0x3f0000005353b820 */ /* 0x000fe20000400000 */
[----:B------:R-:W2:Y:S01]  /*5710*/  MUFU.EX2 R82, R82 ;  /* 0x0000005200527308 */ /* 0x000ea20000000800 */
[----:B-1----:R-:W-:Y:S01]  /*5720*/  @!P4 FMUL R75, R75, R75 ;  /* 0x0000004b4b4bc220 */ /* 0x002fe20000400000 */
[----:B------:R-:W-:Y:S01]  /*5730*/  FSETP.GEU.AND P4, PT, R79, -126, PT ;  /* 0xc2fc00004f00780b */ /* 0x000fe20003f8e000 */
[----:B---3--:R-:W-:Y:S01]  /*5740*/  FADD R30, R36, R73 ;  /* 0x00000049241e7221 */ /* 0x008fe20000000000 */
[----:B------:R-:W-:Y:S01]  /*5750*/  FADD R11, R11, R26 ;  /* 0x0000001a0b0b7221 */ /* 0x000fe20000000000 */
[----:B------:R-:W-:Y:S01]  /*5760*/  FADD R26, R68, R59 ;  /* 0x0000003b441a7221 */ /* 0x000fe20000000000 */
[----:B------:R-:W-:Y:S01]  /*5770*/  FADD R85, R46, R75 ;  /* 0x0000004b2e557221 */ /* 0x000fe20000000000 */
[----:B------:R-:W-:Y:S01]  /*5780*/  FADD R38, R13, R30 ;  /* 0x0000001e0d267221 */ /* 0x000fe20000000000 */
[----:B------:R-:W1:Y:S01]  /*5790*/  MUFU.EX2 R83, R83 ;  /* 0x0000005300537308 */ /* 0x000e620000000800 */
[----:B----4-:R-:W-:Y:S01]  /*57a0*/  @!P5 FMUL R64, R64, R64 ;  /* 0x000000404040d220 */ /* 0x010fe20000400000 */
[----:B------:R-:W-:Y:S01]  /*57b0*/  FSETP.GEU.AND P5, PT, R86, -126, PT ;  /* 0xc2fc00005600780b */ /* 0x000fe20003fae000 */
[----:B------:R-:W-:Y:S01]  /*57c0*/  FADD R13, R12, R61 ;  /* 0x0000003d0c0d7221 */ /* 0x000fe20000000000 */
[----:B------:R-:W-:Y:S01]  /*57d0*/  FADD R30, R18, R77 ;  /* 0x0000004d121e7221 */ /* 0x000fe20000000000 */
[----:B------:R-:W-:Y:S01]  /*57e0*/  @!P2 FMUL R81, R81, 0.5 ;  /* 0x3f0000005151a820 */ /* 0x000fe20000400000 */
[----:B------:R-:W-:Y:S01]  /*57f0*/  FADD R99, R26, R85 ;  /* 0x000000551a637221 */ /* 0x000fe20000000000 */
[----:B------:R-:W-:Y:S01]  /*5800*/  @!P4 FMUL R79, R79, 0.5 ;  /* 0x3f0000004f4fc820 */ /* 0x000fe20000400000 */
[----:B------:R-:W-:Y:S01]  /*5810*/  FADD R42, R13, R30 ;  /* 0x0000001e0d2a7221 */ /* 0x000fe20000000000 */
[----:B--2---:R-:W-:Y:S01]  /*5820*/  @!P6 FMUL R82, R82, R82 ;  /* 0x000000525252e220 */ /* 0x004fe20000400000 */
[----:B------:R-:W-:Y:S01]  /*5830*/  FSETP.GEU.AND P6, PT, R87, -126, PT ;  /* 0xc2fc00005700780b */ /* 0x000fe20003fce000 */
[----:B------:R-:W-:Y:S01]  /*5840*/  FADD R13, R21, R22 ;  /* 0x00000016150d7221 */ /* 0x000fe20000000000 */
[----:B------:R-:W-:Y:S01]  /*5850*/  FADD R30, R45, R60 ;  /* 0x0000003c2d1e7221 */ /* 0x000fe20000000000 */
[----:B------:R-:W2:Y:S01]  /*5860*/  MUFU.EX2 R79, R79 ;  /* 0x0000004f004f7308 */ /* 0x000ea20000000800 */
[----:B------:R-:W-:Y:S01]  /*5870*/  FADD R97, R51, R82 ;  /* 0x0000005233617221 */ /* 0x000fe20000000000 */
[----:B------:R-:W-:Y:S01]  /*5880*/  @!P5 FMUL R86, R86, 0.5 ;  /* 0x3f0000005656d820 */ /* 0x000fe20000400000 */
[----:B------:R-:W-:Y:S01]  /*5890*/  FADD R30, R13, R30 ;  /* 0x0000001e0d1e7221 */ /* 0x000fe20000000000 */
[----:B-1----:R-:W-:Y:S01]  /*58a0*/  @!P3 FMUL R83, R83, R83 ;  /* 0x000000535353b220 */ /* 0x002fe20000400000 */
[----:B------:R-:W-:Y:S01]  /*58b0*/  FSETP.GEU.AND P3, PT, R14, -126, PT ;  /* 0xc2fc00000e00780b */ /* 0x000fe20003f6e000 */
[----:B------:R-:W-:Y:S01]  /*58c0*/  FADD R13, R33, R62 ;  /* 0x0000003e210d7221 */ /* 0x000fe20000000000 */
[----:B------:R-:W-:Y:S01]  /*58d0*/  FADD R101, R84, R97 ;  /* 0x0000006154657221 */ /* 0x000fe20000000000 */
[----:B------:R-:W1:Y:S01]  /*58e0*/  MUFU.EX2 R86, R86 ;  /* 0x0000005600567308 */ /* 0x000e620000000800 */
[----:B------:R-:W-:Y:S01]  /*58f0*/  FADD R26, R76, R67 ;  /* 0x000000434c1a7221 */ /* 0x000fe20000000000 */
[----:B------:R-:W-:Y:S01]  /*5900*/  @!P6 FMUL R87, R87, 0.5 ;  /* 0x3f0000005757e820 */ /* 0x000fe20000400000 */
[----:B------:R-:W-:Y:S01]  /*5910*/  FADD R98, R13, R96 ;  /* 0x000000600d627221 */ /* 0x000fe20000000000 */
[----:B------:R-:W-:Y:S01]  /*5920*/  FADD R85, R54, R83 ;  /* 0x0000005336557221 */ /* 0x000fe20000000000 */
[----:B------:R-:W-:Y:S01]  /*5930*/  FADD R13, R31, R66 ;  /* 0x000000421f0d7221 */ /* 0x000fe20000000000 */
[----:B------:R-:W-:Y:S01]  /*5940*/  FADD R84, R47, R64 ;  /* 0x000000402f547221 */ /* 0x000fe20000000000 */
[----:B------:R-:W-:Y:S01]  /*5950*/  FADD R27, R27, R38 ;  /* 0x000000261b1b7221 */ /* 0x000fe20000000000 */
[----:B------:R-:W3:Y:S01]  /*5960*/  MUFU.EX2 R87, R87 ;  /* 0x0000005700577308 */ /* 0x000ee20000000800 */
[----:B--2---:R-:W-:Y:S01]  /*5970*/  @!P4 FMUL R79, R79, R79 ;  /* 0x0000004f4f4fc220 */ /* 0x004fe20000400000 */
[----:B------:R-:W-:Y:S01]  /*5980*/  @!P3 FMUL R14, R14, 0.5 ;  /* 0x3f0000000e0eb820 */ /* 0x000fe20000400000 */
[----:B------:R-:W-:Y:S01]  /*5990*/  FADD R102, R26, R85 ;  /* 0x000000551a667221 */ /* 0x000fe20000000000 */
[----:B------:R-:W-:Y:S01]  /*59a0*/  FADD R100, R13, R84 ;  /* 0x000000540d647221 */ /* 0x000fe20000000000 */
[----:B------:R-:W-:Y:S01]  /*59b0*/  FADD R26, R39, R74 ;  /* 0x0000004a271a7221 */ /* 0x000fe20000000000 */
[----:B------:R-:W-:Y:S01]  /*59c0*/  FADD R13, R72, R63 ;  /* 0x0000003f480d7221 */ /* 0x000fe20000000000 */
[----:B------:R-:W-:Y:S01]  /*59d0*/  FADD R96, R50, R79 ;  /* 0x0000004f32607221 */ /* 0x000fe20000000000 */
[----:B------:R-:W2:Y:S01]  /*59e0*/  MUFU.EX2 R14, R14 ;  /* 0x0000000e000e7308 */ /* 0x000ea20000000800 */
[----:B-1----:R-:W-:Y:S01]  /*59f0*/  @!P5 FMUL R86, R86, R86 ;  /* 0x000000565656d220 */ /* 0x002fe20000400000 */
[----:B------:R-:W-:Y:S01]  /*5a00*/  FADD R84, R80, R71 ;  /* 0x0000004750547221 */ /* 0x000fe20000000000 */
[----:B------:R-:W-:Y:S01]  /*5a10*/  FADD R13, R13, R96 ;  /* 0x000000600d0d7221 */ /* 0x000fe20000000000 */
[----:B------:R-:W-:Y:S01]  /*5a20*/  FADD R42, R25, R42 ;  /* 0x0000002a192a7221 */ /* 0x000fe20000000000 */
[----:B------:R-:W-:Y:S01]  /*5a30*/  FADD R85, R55, R86 ;  /* 0x0000005637557221 */ /* 0x000fe20000000000 */
[----:B------:R-:W-:Y:S01]  /*5a40*/  FADD R30, R11, R30 ;  /* 0x0000001e0b1e7221 */ /* 0x000fe20000000000 */
[----:B------:R-:W-:Y:S01]  /*5a50*/  FADD R98, R98, R101 ;  /* 0x0000006562627221 */ /* 0x000fe20000000000 */
[----:B------:R-:W1:Y:S01]  /*5a60*/  MUFU.EX2 R81, R81 ;  /* 0x0000005100517308 */ /* 0x000e620000000800 */
[----:B---3--:R-:W-:Y:S01]  /*5a70*/  @!P6 FMUL R87, R87, R87 ;  /* 0x000000575757e220 */ /* 0x008fe20000400000 */
[----:B------:R-:W-:Y:S01]  /*5a80*/  FADD R85, R26, R85 ;  /* 0x000000551a557221 */ /* 0x000fe20000000000 */
[----:B------:R-:W-:Y:S01]  /*5a90*/  FADD R99, R99, R102 ;  /* 0x0000006663637221 */ /* 0x000fe20000000000 */
[----:B------:R-:W-:Y:S01]  /*5aa0*/  FADD R30, R29, R30 ;  /* 0x0000001e1d1e7221 */ /* 0x000fe20000000000 */
[----:B------:R-:W-:Y:S01]  /*5ab0*/  FADD R97, R58, R87 ;  /* 0x000000573a617221 */ /* 0x000fe20000000000 */
[----:B------:R-:W-:Y:S01]  /*5ac0*/  FADD R85, R100, R85 ;  /* 0x0000005564557221 */ /* 0x000fe20000000000 */
[----:B------:R-:W-:Y:S01]  /*5ad0*/  FADD R27, R27, R42 ;  /* 0x0000002a1b1b7221 */ /* 0x000fe20000000000 */
[----:B------:R-:W-:Y:S01]  /*5ae0*/  SHF.L.U32 R11, R9, 0x1f, RZ ;  /* 0x0000001f090b7819 */ /* 0x000fe200000006ff */
[----:B------:R-:W-:Y:S01]  /*5af0*/  FADD R84, R84, R97 ;  /* 0x0000006154547221 */ /* 0x000fe20000000000 */
[----:B------:R-:W-:Y:S01]  /*5b00*/  FADD R85, R98, R85 ;  /* 0x0000005562557221 */ /* 0x000fe20000000000 */
[----:B------:R-:W-:Y:S01]  /*5b10*/  FADD R27, R27, R30 ;  /* 0x0000001e1b1b7221 */ /* 0x000fe20000000000 */
[----:B--2---:R-:W-:Y:S01]  /*5b20*/  @!P3 FMUL R14, R14, R14 ;  /* 0x0000000e0e0eb220 */ /* 0x004fe20000400000 */
[----:B------:R-:W-:Y:S01]  /*5b30*/  FADD R84, R13, R84 ;  /* 0x000000540d547221 */ /* 0x000fe20000000000 */
[----:B------:R-:W-:-:S02]  /*5b40*/  F2FP.F16.F32.PACK_AB R29, R76, R35 ;  /* 0x000000234c1d723e */ /* 0x000fc400000000ff */
[----:B------:R-:W-:Y:S01]  /*5b50*/  FFMA R3, R14, R3, R27 ;  /* 0x000000030e037223 */ /* 0x000fe2000000001b */
[----:B------:R-:W-:Y:S01]  /*5b60*/  FADD R84, R99, R84 ;  /* 0x0000005463547221 */ /* 0x000fe20000000000 */
[----:B-1----:R-:W-:Y:S01]  /*5b70*/  @!P2 FMUL R81, R81, R81 ;  /* 0x000000515151a220 */ /* 0x002fe20000400000 */
[----:B------:R1:W2:Y:S01]  /*5b80*/  SYNCS.PHASECHK.TRANS64.TRYWAIT P2, [UR6+0x6000], R11 ;  /* 0x0060000bff0075a7 */ /* 0x0002a20008040146 */
[----:B------:R-:W-:Y:S01]  /*5b90*/  F2FP.F16.F32.PACK_AB R25, R68, R33 ;  /* 0x000000214419723e */ /* 0x000fe200000000ff */
[----:B------:R-:W-:Y:S01]  /*5ba0*/  FADD R84, R85, R84 ;  /* 0x0000005455547221 */ /* 0x000fe20000000000 */
[----:B------:R-:W-:Y:S01]  /*5bb0*/  F2FP.F16.F32.PACK_AB R27, R72, R31 ;  /* 0x0000001f481b723e */ /* 0x000fe200000000ff */
[----:B------:R-:W-:Y:S01]  /*5bc0*/  FMUL R88, R88, R14 ;  /* 0x0000000e58587220 */ /* 0x000fe20000400000 */
[----:B------:R-:W-:Y:S01]  /*5bd0*/  F2FP.F16.F32.PACK_AB R34, R37, R16 ;  /* 0x000000102522723e */ /* 0x000fe200000000ff */
[----:B------:R-:W-:Y:S01]  /*5be0*/  FFMA R4, R81, R4, R84 ;  /* 0x0000000451047223 */ /* 0x000fe20000000054 */
[----:B------:R-:W-:Y:S01]  /*5bf0*/  F2FP.F16.F32.PACK_AB R35, R50, R47 ;  /* 0x0000002f3223723e */ /* 0x000fe200000000ff */
[-C--:B------:R-:W-:Y:S01]  /*5c00*/  FMUL R89, R89, R14.reuse ;  /* 0x0000000e59597220 */ /* 0x080fe20000400000 */
[----:B------:R-:W-:Y:S01]  /*5c10*/  F2FP.F16.F32.PACK_AB R31, R80, R39 ;  /* 0x00000027501f723e */ /* 0x000fe200000000ff */
[-C--:B------:R-:W-:Y:S01]  /*5c20*/  FMUL R92, R92, R14.reuse ;  /* 0x0000000e5c5c7220 */ /* 0x080fe20000400000 */
[----:B------:R-:W-:Y:S01]  /*5c30*/  F2FP.F16.F32.PACK_AB R33, R46, R43 ;  /* 0x0000002b2e21723e */ /* 0x000fe200000000ff */
[----:B------:R-:W-:Y:S01]  /*5c40*/  FMUL R93, R93, R14 ;  /* 0x0000000e5d5d7220 */ /* 0x000fe20000400000 */
[----:B------:R-:W-:Y:S01]  /*5c50*/  F2FP.F16.F32.PACK_AB R36, R41, R36 ;  /* 0x000000242924723e */ /* 0x000fe200000000ff */
[----:B------:R-:W-:Y:S01]  /*5c60*/  FMUL R90, R90, R81 ;  /* 0x000000515a5a7220 */ /* 0x000fe20000400000 */
[----:B------:R-:W-:Y:S01]  /*5c70*/  F2FP.F16.F32.PACK_AB R37, R54, R51 ;  /* 0x000000333625723e */ /* 0x000fe200000000ff */
[-C--:B------:R-:W-:Y:S01]  /*5c80*/  FMUL R91, R91, R81.reuse ;  /* 0x000000515b5b7220 */ /* 0x080fe20000400000 */
[----:B------:R-:W-:Y:S01]  /*5c90*/  F2FP.F16.F32.PACK_AB R38, R45, R18 ;  /* 0x000000122d26723e */ /* 0x000fe200000000ff */
[----:B------:R-:W-:Y:S01]  /*5ca0*/  FMUL R94, R94, R81 ;  /* 0x000000515e5e7220 */ /* 0x000fe20000400000 */
[----:B------:R-:W-:Y:S01]  /*5cb0*/  F2FP.F16.F32.PACK_AB R42, R20, R53 ;  /* 0x00000035142a723e */ /* 0x000fe200000000ff */
[----:B------:R-:W-:Y:S01]  /*5cc0*/  FMUL R95, R95, R81 ;  /* 0x000000515f5f7220 */ /* 0x000fe20000400000 */
        /* <DEDUP_REMOVED lines=14> */
[----:B------:R-:W-:Y:S01]  /*5db0*/  F2FP.F16.F32.PACK_AB R54, R60, R77 ;  /* 0x0000004d3c36723e */ /* 0x000fe200000000ff */
[----:B-12---:R-:W-:Y:S06]  /*5dc0*/  @!P0 BRA `(.L_x_27) ;  /* 0x0000000000048947 */ /* 0x006fec0003800000 */
[----:B------:R-:W-:Y:S01]  /*5dd0*/  BPT.TRAP 0x1 ;  /* 0x000000040000795c */ /* 0x000fe20000300000 */
.L_x_27:
[----:B------:R-:W-:Y:S05]  /*5de0*/  @P2 BRA `(.L_x_28) ;  /* 0x0000000000082947 */ /* 0x000fea0003800000 */
[----:B------:R-:W1:Y:S02]  /*5df0*/  SYNCS.PHASECHK.TRANS64.TRYWAIT P2, [UR6+0x6000], R11 ;  /* 0x0060000bff0075a7 */ /* 0x000e640008040146 */
[----:B-1----:R-:W-:Y:S05]  /*5e00*/  @!P2 BRA `(.L_x_29) ;  /* 0x0000005400aca947 */ /* 0x002fea0003800000 */
.L_x_28:
[----:B------:R-:W-:Y:S01]  /*5e10*/  ULEA UR6, UR11, UR8, 0x8 ;  /* 0x000000080b067291 */ /* 0x000fe2000f8e403f */
[----:B------:R-:W-:Y:S01]  /*5e20*/  WARPGROUP.ARRIVE ;  /* 0x00000000000079c5 */ /* 0x000fe20000000000 */
[----:B------:R-:W-:Y:S01]  /*5e30*/  UMOV UR7, 0xc0000010 ;  /* 0xc000001000077882 */ /* 0x000fe20000000000 */
[----:B------:R-:W-:Y:S01]  /*5e40*/  UMOV UR15, 0xc0000010 ;  /* 0xc0000010000f7882 */ /* 0x000fe20000000000 */
[----:B------:R-:W-:Y:S01]  /*5e50*/  UIADD3 UR12, UR6, 0x20, URZ ;  /* 0x00000020060c7890 */ /* 0x000fe2000fffe03f */
[----:B------:R-:W-:-:S04]  /*5e60*/  F2FP.F16.F32.PACK_AB R55, R87, R86 ;  /* 0x000000565737723e */ /* 0x000fc800000000ff */
[----:B------:R-:W-:Y:S01]  /*5e70*/  HGMMA.64x16x16.F32 R88, R24, gdesc[UR4].tnspB, R88, gsb0 ;  /* 0x4020000418587df0 */ /* 0x000fe20008000858 */
[----:B------:R-:W-:Y:S01]  /*5e80*/  UMOV UR7, 0xc0000010 ;  /* 0xc000001000077882 */ /* 0x000fe20000000000 */
[----:B------:R-:W-:Y:S01]  /*5e90*/  UMOV UR14, UR12 ;  /* 0x0000000c000e7c82 */ /* 0x000fe20008000000 */
[----:B------:R-:W-:Y:S01]  /*5ea0*/  UIADD3 UR12, UR6, 0x40, URZ ;  /* 0x00000040060c7890 */ /* 0x000fe2000fffe03f */
[----:B------:R-:W-:Y:S02]  /*5eb0*/  WARPGROUP.DEPBAR.LE gsb0, 0x0 ;  /* 0x00008000000079c5 */ /* 0x000fe40000010000 */
[----:B------:R-:W-:-:S06]  /*5ec0*/  WARPGROUP.ARRIVE ;  /* 0x00000000000079c5 */ /* 0x000fcc0000000000 */
[----:B------:R-:W-:Y:S01]  /*5ed0*/  HGMMA.64x16x16.F32 R88, R28, gdesc[UR12].tnspB, R88, gsb0 ;  /* 0x4020000c1c587df0 */ /* 0x000fe20008000858 */
[----:B------:R-:W-:Y:S01]  /*5ee0*/  UMOV UR14, UR12 ;  /* 0x0000000c000e7c82 */ /* 0x000fe20008000000 */
[----:B------:R-:W-:Y:S01]  /*5ef0*/  UMOV UR15, 0xc0000010 ;  /* 0xc0000010000f7882 */ /* 0x000fe20000000000 */
        /* <DEDUP_REMOVED lines=18> */
[----:B------:R-:W-:Y:S02]  /*6020*/  UIADD3 UR12, UR6, 0xc0, URZ ;  /* 0x000000c0060c7890 */ /* 0x000fe4000fffe03f */
[----:B------:R-:W-:Y:S01]  /*6030*/  UIADD3 UR6, UR6, 0xe0, URZ ;  /* 0x000000e006067890 */ /* 0x000fe2000fffe03f */
[----:B------:R-:W-:Y:S02]  /*6040*/  WARPGROUP.DEPBAR.LE gsb0, 0x0 ;  /* 0x00008000000079c5 */ /* 0x000fe40000010000 */
[----:B------:R-:W-:-:S06]  /*6050*/  WARPGROUP.ARRIVE ;  /* 0x00000000000079c5 */ /* 0x000fcc0000000000 */
[----:B------:R-:W-:Y:S01]  /*6060*/  HGMMA.64x16x16.F32 R88, R44, gdesc[UR12].tnspB, R88, gsb0 ;  /* 0x4020000c2c587df0 */ /* 0x000fe20008000858 */
[----:B------:R-:W-:Y:S01]  /*6070*/  UMOV UR14, UR12 ;  /* 0x0000000c000e7c82 */ /* 0x000fe20008000000 */
[----:B------:R-:W-:Y:S01]  /*6080*/  UMOV UR15, 0xc0000010 ;  /* 0xc0000010000f7882 */ /* 0x000fe20000000000 */
[----:B------:R-:W-:Y:S02]  /*6090*/  WARPGROUP.DEPBAR.LE gsb0, 0x0 ;  /* 0x00008000000079c5 */ /* 0x000fe40000010000 */
[----:B------:R-:W-:-:S06]  /*60a0*/  WARPGROUP.ARRIVE ;  /* 0x00000000000079c5 */ /* 0x000fcc0000000000 */
[----:B------:R-:W-:Y:S03]  /*60b0*/  HGMMA.64x16x16.F32 R88, R48, gdesc[UR12].tnspB, R88, gsb0 ;  /* 0x4020000c30587df0 */ /* 0x000fe60008000858 */
[----:B------:R-:W-:Y:S02]  /*60c0*/  WARPGROUP.DEPBAR.LE gsb0, 0x0 ;  /* 0x00008000000079c5 */ /* 0x000fe40000010000 */
[----:B------:R-:W-:-:S06]  /*60d0*/  WARPGROUP.ARRIVE ;  /* 0x00000000000079c5 */ /* 0x000fcc0000000000 */
[----:B------:R-:W-:Y:S03]  /*60e0*/  HGMMA.64x16x16.F32 R88, R52, gdesc[UR4].tnspB, R88, gsb0 ;  /* 0x4020000434587df0 */ /* 0x000fe60008000858 */
[----:B------:R-:W-:Y:S02]  /*60f0*/  WARPGROUP.DEPBAR.LE gsb0, 0x0 ;  /* 0x00008000000079c5 */ /* 0x000fe40000010000 */
[----:B------:R-:W-:Y:S05]  /*6100*/  @!P0 BRA `(.L_x_30) ;  /* 0x0000000000048947 */ /* 0x000fea0003800000 */
[----:B------:R-:W-:Y:S01]  /*6110*/  BPT.TRAP 0x1 ;  /* 0x000000040000795c */ /* 0x000fe20000300000 */
.L_x_30:
[----:B------:R-:W-:-:S04]  /*6120*/  ULEA UR6, UR9, UR38, 0x3 ;  /* 0x0000002609067291 */ /* 0x000fc8000f8e183f */
[----:B------:R-:W-:-:S04]  /*6130*/  UIADD3 UR6, UR6, 0x6028, URZ ;  /* 0x0000602806067890 */ /* 0x000fc8000fffe03f */
[----:B------:R-:W-:-:S09]  /*6140*/  UPRMT UR6, URZ, 0x654, UR6 ;  /* 0x000006543f067896 */ /* 0x000fd20008000006 */
[----:B------:R-:W-:Y:S01]  /*6150*/  SYNCS.ARRIVE.TRANS64.RED.A1T0 RZ, [UR6], RZ ;  /* 0x000000ffffff79a7 */ /* 0x000fe20008100406 */
[----:B------:R-:W-:Y:S05]  /*6160*/  @P1 BRA `(.L_x_31) ;  /* 0x0000000000041947 */ /* 0x000fea0003800000 */
[----:B------:R-:W-:Y:S01]  /*6170*/  BPT.TRAP 0x1 ;  /* 0x000000040000795c */ /* 0x000fe20000300000 */
.L_x_31:
[----:B------:R-:W-:-:S04]  /*6180*/  UIADD3 UR9, UR9, 0x1, URZ ;  /* 0x0000000109097890 */ /* 0x000fc8000fffe03f */
[----:B------:R-:W-:-:S04]  /*6190*/  UISETP.NE.AND UP0, UPT, UR9, 0x5, UPT ;  /* 0x000000050900788c */ /* 0x000fc8000bf05270 */
[----:B------:R-:W-:Y:S01]  /*61a0*/  USEL UR9, UR9, URZ, UP0 ;  /* 0x0000003f09097287 */ /* 0x000fe20008000000 */
[----:B------:R-:W-:Y:S11]  /*61b0*/  @!P0 BRA `(.L_x_32) ;  /* 0x0000000000048947 */ /* 0x000ff60003800000 */
[----:B------:R-:W-:Y:S01]  /*61c0*/  BPT.TRAP 0x1 ;  /* 0x000000040000795c */ /* 0x000fe20000300000 */
.L_x_32:
[----:B------:R-:W-:-:S04]  /*61d0*/  ULEA UR6, UR9, UR38, 0x3 ;  /* 0x0000002609067291 */ /* 0x000fc8000f8e183f */
[----:B------:R-:W-:-:S04]  /*61e0*/  UIADD3 UR6, UR6, 0x6028, URZ ;  /* 0x0000602806067890 */ /* 0x000fc8000fffe03f */
[----:B------:R-:W-:-:S09]  /*61f0*/  UPRMT UR6, URZ, 0x654, UR6 ;  /* 0x000006543f067896 */ /* 0x000fd20008000006 */
[----:B------:R-:W-:Y:S01]  /*6200*/  SYNCS.ARRIVE.TRANS64.RED.A1T0 RZ, [UR6], RZ ;  /* 0x000000ffffff79a7 */ /* 0x000fe20008100406 */
[----:B------:R-:W-:Y:S05]  /*6210*/  @P1 BRA `(.L_x_33) ;  /* 0x0000000000041947 */ /* 0x000fea0003800000 */
[----:B------:R-:W-:Y:S01]  /*6220*/  BPT.TRAP 0x1 ;  /* 0x000000040000795c */ /* 0x000fe20000300000 */
.L_x_33:
[----:B------:R-:W-:Y:S01]  /*6230*/  UIADD3 UR11, UR11, 0x1, URZ ;  /* 0x000000010b0b7890 */ /* 0x000fe2000fffe03f */
[C---:B------:R-:W-:Y:S01]  /*6240*/  ISETP.GT.AND P2, PT, R8.reuse, 0x2, PT ;  /* 0x000000020800780c */ /* 0x040fe20003f44270 */
[----:B------:R-:W-:Y:S01]  /*6250*/  UIADD3 UR9, UR9, 0x1, URZ ;  /* 0x0000000109097890 */ /* 0x000fe2000fffe03f */
[----:B------:R-:W-:Y:S01]  /*6260*/  VIADD R8, R8, 0xffffffff ;  /* 0xffffffff08087836 */ /* 0x000fe20000000000 */
[----:B------:R-:W-:Y:S01]  /*6270*/  UISETP.NE.AND UP2, UPT, UR11, 0x5, UPT ;  /* 0x000000050b00788c */ /* 0x000fe2000bf45270 */
[----:B------:R-:W-:Y:S01]  /*6280*/  VIADD R7, R7, 0x80 ;  /* 0x0000008007077836 */ /* 0x000fe20000000000 */
[----:B------:R-:W-:Y:S01]  /*6290*/  UISETP.NE.AND UP0, UPT, UR9, 0x5, UPT ;  /* 0x000000050900788c */ /* 0x000fe2000bf05270 */
[----:B------:R-:W-:Y:S01]  /*62a0*/  IMAD.MOV.U32 R13, RZ, RZ, R5 ;  /* 0x000000ffff0d7224 */ /* 0x000fe200078e0005 */
[----:B------:R-:W-:Y:S01]  /*62b0*/  USEL UR6, URZ, 0x1, UP2 ;  /* 0x000000013f067887 */ /* 0x000fe20009000000 */
[----:B-1----:R-:W-:Y:S01]  /*62c0*/  MOV R11, R6 ;  /* 0x00000006000b7202 */ /* 0x002fe20000000f00 */
[----:B------:R-:W-:-:S02]  /*62d0*/  USEL UR9, UR9, URZ, UP0 ;  /* 0x0000003f09097287 */ /* 0x000fc40008000000 */
[----:B------:R-:W-:Y:S02]  /*62e0*/  USEL UR11, UR11, URZ, UP2 ;  /* 0x0000003f0b0b7287 */ /* 0x000fe40009000000 */
[----:B------:R-:W-:Y:S01]  /*62f0*/  LOP3.LUT R9, R9, UR6, RZ, 0x3c, !PT ;  /* 0x0000000609097c12 */ /* 0x000fe2000f8e3cff */
[----:B------:R-:W-:Y:S09]  /*6300*/  @P2 BRA `(.L_x_34) ;  /* 0xffffffd800502947 */ /* 0x000ff2000383ffff */
.L_x_23:
[----:B------:R-:W-:-:S13]  /*6310*/  ISETP.GE.AND P2, PT, R8, 0x1, PT ;  /* 0x000000010800780c */ /* 0x000fda0003f46270 */
[----:B------:R-:W-:Y:S05]  /*6320*/  @!P2 BRA `(.L_x_35) ;  /* 0x000000300034a947 */ /* 0x000fea0003800000 */
[----:B------:R-:W-:Y:S01]  /*6330*/  IMAD.MOV.U32 R10, RZ, RZ, R5 ;  /* 0x000000ffff0a7224 */ /* 0x000fe200078e0005 */
[----:B------:R-:W-:Y:S01]  /*6340*/  ULDC UR13, c[0x0][0x604] ;  /* 0x00018100000d7ab9 */ /* 0x000fe20000000800 */
[----:B------:R-:W-:-:S07]  /*6350*/  IMAD.MOV.U32 R11, RZ, RZ, R6 ;  /* 0x000000ffff0b7224 */ /* 0x000fce00078e0006 */
.L_x_46:
[----:B-1----:R-:W-:Y:S05]  /*6360*/  @!P0 BRA `(.L_x_36) ;  /* 0x0000000000048947 */ /* 0x002fea0003800000 */
[----:B------:R-:W-:Y:S01]  /*6370*/  BPT.TRAP 0x1 ;  /* 0x000000040000795c */ /* 0x000fe20000300000 */
.L_x_36:
[----:B------:R-:W-:Y:S01]  /*6380*/  ULEA UR6, UR11, UR38, 0x3 ;  /* 0x000000260b067291 */ /* 0x000fe2000f8e183f */
[----:B------:R-:W-:-:S08]  /*6390*/  SHF.L.U32 R5, R9, 0x1f, RZ ;  /* 0x0000001f09057819 */ /* 0x000fd000000006ff */
[----:B------:R-:W1:Y:S02]  /*63a0*/  SYNCS.PHASECHK.TRANS64.TRYWAIT P2, [UR6+0x6000], R5 ;  /* 0x00600005ff0075a7 */ /* 0x000e640008040146 */
[----:B-1----:R-:W-:Y:S05]  /*63b0*/  @!P2 BRA `(.L_x_37) ;  /* 0x000000500058a947 */ /* 0x002fea0003800000 */
.L_x_104:
        /* <DEDUP_REMOVED lines=12> */
.L_x_38:
[C---:B-1----:R-:W-:Y:S01]  /*6480*/  VIADD R5, R7.reuse, 0x1 ;  /* 0x0000000107057836 */ /* 0x042fe20000000000 */
[C---:B------:R-:W-:Y:S01]  /*6490*/  ISETP.GE.AND P2, PT, R0.reuse, R7, PT ;  /* 0x000000070000720c */ /* 0x040fe20003f46270 */
[C---:B------:R-:W-:Y:S01]  /*64a0*/  VIADD R17, R7.reuse, 0x9 ;  /* 0x0000000907117836 */ /* 0x040fe20000000000 */
[C---:B------:R-:W-:Y:S01]  /*64b0*/  IADD3 R15, R7.reuse, 0x8, RZ ;  /* 0x00000008070f7810 */ /* 0x040fe20007ffe0ff */
[C---:B------:R-:W-:Y:S01]  /*64c0*/  VIADD R19, R7.reuse, 0x10 ;  /* 0x0000001007137836 */ /* 0x040fe20000000000 */
[----:B------:R-:W-:Y:S01]  /*64d0*/  ISETP.GE.AND P3, PT, R0, R5, PT ;  /* 0x000000050000720c */ /* 0x000fe20003f66270 */
[C---:B------:R-:W-:Y:S01]  /*64e0*/  VIADD R21, R7.reuse, 0x11 ;  /* 0x0000001107157836 */ /* 0x040fe20000000000 */
[----:B------:R-:W-:Y:S01]  /*64f0*/  FSEL R13, R24, -INF , P2 ;  /* 0xff800000180d7808 */ /* 0x000fe20001000000 */
[C---:B------:R-:W-:Y:S01]  /*6500*/  VIADD R97, R7.reuse, 0x19 ;  /* 0x0000001907617836 */ /* 0x040fe20000000000 */
[C---:B------:R-:W-:Y:S01]  /*6510*/  ISETP.GE.AND P2, PT, R0.reuse, R15, PT ;  /* 0x0000000f0000720c */ /* 0x040fe20003f46270 */
[----:B------:R-:W-:Y:S01]  /*6520*/  VIADD R101, R7, 0x21 ;  /* 0x0000002107657836 */ /* 0x000fe20000000000 */
[----:B------:R-:W-:Y:S01]  /*6530*/  FSEL R25, R25, -INF , P3 ;  /* 0xff80000019197808 */ /* 0x000fe20001800000 */
[----:B------:R-:W-:Y:S01]  /*6540*/  VIADD R105, R7, 0x29 ;  /* 0x0000002907697836 */ /* 0x000fe20000000000 */
[----:B------:R-:W-:Y:S01]  /*6550*/  FMNMX R6, R13, R10, !PT ;  /* 0x0000000a0d067209 */ /* 0x000fe20007800000 */
[C---:B------:R-:W-:Y:S01]  /*6560*/  VIADD R109, R7.reuse, 0x31 ;  /* 0x00000031076d7836 */ /* 0x040fe20000000000 */
[----:B------:R-:W-:Y:S01]  /*6570*/  ISETP.GE.AND P3, PT, R0, R17, PT ;  /* 0x000000110000720c */ /* 0x000fe20003f66270 */
[C---:B------:R-:W-:Y:S01]  /*6580*/  VIADD R113, R7.reuse, 0x39 ;  /* 0x0000003907717836 */ /* 0x040fe20000000000 */
[----:B------:R-:W-:Y:S01]  /*6590*/  FSEL R28, R28, -INF , P2 ;  /* 0xff8000001c1c7808 */ /* 0x000fe20001000000 */
[----:B------:R-:W-:Y:S01]  /*65a0*/  VIADD R117, R7, 0x41 ;  /* 0x0000004107757836 */ /* 0x000fe20000000000 */
[----:B------:R-:W-:Y:S01]  /*65b0*/  FMNMX R23, R25, R6, !PT ;  /* 0x0000000619177209 */ /* 0x000fe20007800000 */
[C---:B------:R-:W-:Y:S01]  /*65c0*/  VIADD R121, R7.reuse, 0x49 ;  /* 0x0000004907797836 */ /* 0x040fe20000000000 */
[----:B------:R-:W-:Y:S01]  /*65d0*/  ISETP.GE.AND P2, PT, R0, R19, PT ;  /* 0x000000130000720c */ /* 0x000fe20003f46270 */
[----:B------:R-:W-:Y:S01]  /*65e0*/  VIADD R125, R7, 0x51 ;  /* 0x00000051077d7836 */ /* 0x000fe20000000000 */
[----:B------:R-:W-:Y:S01]  /*65f0*/  FSEL R29, R29, -INF , P3 ;  /* 0xff8000001d1d7808 */ /* 0x000fe20001800000 */
[C---:B------:R-:W-:Y:S01]  /*6600*/  VIADD R129, R7.reuse, 0x59 ;  /* 0x0000005907817836 */ /* 0x040fe20000000000 */
[----:B------:R-:W-:Y:S01]  /*6610*/  FMNMX R6, R28, R23, !PT ;  /* 0x000000171c067209 */ /* 0x000fe20007800000 */
[C---:B------:R-:W-:Y:S01]  /*6620*/  VIADD R133, R7.reuse, 0x61 ;  /* 0x0000006107857836 */ /* 0x040fe20000000000 */
[C---:B------:R-:W-:Y:S01]  /*6630*/  IADD3 R23, R7.reuse, 0x18, RZ ;  /* 0x0000001807177810 */ /* 0x040fe20007ffe0ff */
[C---:B------:R-:W-:Y:S01]  /*6640*/  VIADD R137, R7.reuse, 0x69 ;  /* 0x0000006907897836 */ /* 0x040fe20000000000 */
[----:B------:R-:W-:Y:S01]  /*6650*/  ISETP.GE.AND P3, PT, R0, R21, PT ;  /* 0x000000150000720c */ /* 0x000fe20003f66270 */
[C---:B------:R-:W-:Y:S01]  /*6660*/  VIADD R141, R7.reuse, 0x71 ;  /* 0x00000071078d7836 */ /* 0x040fe20000000000 */
[----:B------:R-:W-:Y:S01]  /*6670*/  FSEL R32, R32, -INF , P2 ;  /* 0xff80000020207808 */ /* 0x000fe20001000000 */
[----:B------:R-:W-:Y:S01]  /*6680*/  VIADD R145, R7, 0x79 ;  /* 0x0000007907917836 */ /* 0x000fe20000000000 */
[----:B------:R-:W-:Y:S01]  /*6690*/  FMNMX R99, R29, R6, !PT ;  /* 0x000000061d637209 */ /* 0x000fe20007800000 */
[----:B------:R-:W-:Y:S01]  /*66a0*/  ULEA UR6, UR11, UR38, 0x3 ;  /* 0x000000260b067291 */ /* 0x000fe2000f8e183f */
[----:B------:R-:W-:-:S02]  /*66b0*/  ISETP.GE.AND P2, PT, R0, R23, PT ;  /* 0x000000170000720c */ /* 0x000fc40003f46270 */
[----:B------:R-:W-:Y:S02]  /*66c0*/  FSEL R33, R33, -INF , P3 ;  /* 0xff80000021217808 */ /* 0x000fe40001800000 */
[----:B------:R-:W-:Y:S01]  /*66d0*/  FMNMX R6, R32, R99, !PT ;  /* 0x0000006320067209 */ /* 0x000fe20007800000 */
[----:B------:R-:W-:Y:S01]  /*66e0*/  VIADD R99, R7, 0x20 ;  /* 0x0000002007637836 */ /* 0x000fe20000000000 */
[----:B------:R-:W-:Y:S02]  /*66f0*/  ISETP.GE.AND P3, PT, R0, R97, PT ;  /* 0x000000610000720c */ /* 0x000fe40003f66270 */
[----:B------:R-:W-:Y:S02]  /*6700*/  FSEL R36, R36, -INF , P2 ;  /* 0xff80000024247808 */ /* 0x000fe40001000000 */
[----:B------:R-:W-:Y:S02]  /*6710*/  FMNMX R103, R33, R6, !PT ;  /* 0x0000000621677209 */ /* 0x000fe40007800000 */
[----:B------:R-:W-:-:S02]  /*6720*/  ISETP.GE.AND P2, PT, R0, R99, PT ;  /* 0x000000630000720c */ /* 0x000fc40003f46270 */
[----:B------:R-:W-:Y:S02]  /*6730*/  FSEL R37, R37, -INF , P3 ;  /* 0xff80000025257808 */ /* 0x000fe40001800000 */
[----:B------:R-:W-:Y:S02]  /*6740*/  FMNMX R6, R36, R103, !PT ;  /* 0x0000006724067209 */ /* 0x000fe40007800000 */
[----:B------:R-:W-:Y:S02]  /*6750*/  IADD3 R103, R7, 0x28, RZ ;  /* 0x0000002807677810 */ /* 0x000fe40007ffe0ff */
[----:B------:R-:W-:Y:S02]  /*6760*/  ISETP.GE.AND P3, PT, R0, R101, PT ;  /* 0x000000650000720c */ /* 0x000fe40003f66270 */
[----:B------:R-:W-:Y:S02]  /*6770*/  FSEL R40, R40, -INF , P2 ;  /* 0xff80000028287808 */ /* 0x000fe40001000000 */
[----:B------:R-:W-:-:S02]  /*6780*/  FMNMX R107, R37, R6, !PT ;  /* 0x00000006256b7209 */ /* 0x000fc40007800000 */
[----:B------:R-:W-:Y:S02]  /*6790*/  ISETP.GE.AND P2, PT, R0, R103, PT ;  /* 0x000000670000720c */ /* 0x000fe40003f46270 */
[----:B------:R-:W-:Y:S02]  /*67a0*/  FSEL R41, R41, -INF , P3 ;  /* 0xff80000029297808 */ /* 0x000fe40001800000 */
[----:B------:R-:W-:Y:S01]  /*67b0*/  FMNMX R6, R40, R107, !PT ;  /* 0x0000006b28067209 */ /* 0x000fe20007800000 */
[----:B------:R-:W-:Y:S01]  /*67c0*/  VIADD R107, R7, 0x30 ;  /* 0x00000030076b7836 */ /* 0x000fe20000000000 */
[----:B------:R-:W-:Y:S02]  /*67d0*/  ISETP.GE.AND P3, PT, R0, R105, PT ;  /* 0x000000690000720c */ /* 0x000fe40003f66270 */
[----:B------:R-:W-:Y:S02]  /*67e0*/  FSEL R44, R44, -INF , P2 ;  /* 0xff8000002c2c7808 */ /* 0x000fe40001000000 */
[----:B------:R-:W-:-:S02]  /*67f0*/  FMNMX R111, R41, R6, !PT ;  /* 0x00000006296f7209 */ /* 0x000fc40007800000 */
[----:B------:R-:W-:Y:S02]  /*6800*/  ISETP.GE.AND P2, PT, R0, R107, PT ;  /* 0x0000006b0000720c */ /* 0x000fe40003f46270 */
[----:B------:R-:W-:Y:S02]  /*6810*/  FSEL R45, R45, -INF , P3 ;  /* 0xff8000002d2d7808 */ /* 0x000fe40001800000 */
[----:B------:R-:W-:Y:S02]  /*6820*/  FMNMX R6, R44, R111, !PT ;  /* 0x0000006f2c067209 */ /* 0x000fe40007800000 */
[----:B------:R-:W-:Y:S02]  /*6830*/  IADD3 R111, R7, 0x38, RZ ;  /* 0x00000038076f7810 */ /* 0x000fe40007ffe0ff */
[----:B------:R-:W-:Y:S02]  /*6840*/  ISETP.GE.AND P3, PT, R0, R109, PT ;  /* 0x0000006d0000720c */ /* 0x000fe40003f66270 */
[----:B------:R-:W-:-:S02]  /*6850*/  FSEL R48, R48, -INF , P2 ;  /* 0xff80000030307808 */ /* 0x000fc40001000000 */
[----:B------:R-:W-:Y:S02]  /*6860*/  FMNMX R115, R45, R6, !PT ;  /* 0x000000062d737209 */ /* 0x000fe40007800000 */
[----:B------:R-:W-:Y:S02]  /*6870*/  ISETP.GE.AND P2, PT, R0, R111, PT ;  /* 0x0000006f0000720c */ /* 0x000fe40003f46270 */
[----:B------:R-:W-:Y:S02]  /*6880*/  FSEL R49, R49, -INF , P3 ;  /* 0xff80000031317808 */ /* 0x000fe40001800000 */
[----:B------:R-:W-:Y:S01]  /*6890*/  FMNMX R6, R48, R115, !PT ;  /* 0x0000007330067209 */ /* 0x000fe20007800000 */
[----:B------:R-:W-:Y:S01]  /*68a0*/  VIADD R115, R7, 0x40 ;  /* 0x0000004007737836 */ /* 0x000fe20000000000 */
[----:B------:R-:W-:Y:S02]  /*68b0*/  ISETP.GE.AND P3, PT, R0, R113, PT ;  /* 0x000000710000720c */ /* 0x000fe40003f66270 */
[----:B------:R-:W-:-:S02]  /*68c0*/  FSEL R52, R52, -INF , P2 ;  /* 0xff80000034347808 */ /* 0x000fc40001000000 */
[----:B------:R-:W-:Y:S02]  /*68d0*/  FMNMX R119, R49, R6, !PT ;  /* 0x0000000631777209 */ /* 0x000fe40007800000 */
[----:B------:R-:W-:Y:S02]  /*68e0*/  ISETP.GE.AND P2, PT, R0, R115, PT ;  /* 0x000000730000720c */ /* 0x000fe40003f46270 */
[----:B------:R-:W-:Y:S02]  /*68f0*/  FSEL R53, R53, -INF , P3 ;  /* 0xff80000035357808 */ /* 0x000fe40001800000 */
[----:B------:R-:W-:Y:S02]  /*6900*/  FMNMX R6, R52, R119, !PT ;  /* 0x0000007734067209 */ /* 0x000fe40007800000 */
[----:B------:R-:W-:Y:S02]  /*6910*/  IADD3 R119, R7, 0x48, RZ ;  /* 0x0000004807777810 */ /* 0x000fe40007ffe0ff */
[----:B------:R-:W-:-:S02]  /*6920*/  ISETP.GE.AND P3, PT, R0, R117, PT ;  /* 0x000000750000720c */ /* 0x000fc40003f66270 */
[----:B------:R-:W-:Y:S02]  /*6930*/  FSEL R56, R56, -INF , P2 ;  /* 0xff80000038387808 */ /* 0x000fe40001000000 */
[----:B------:R-:W-:Y:S02]  /*6940*/  FMNMX R123, R53, R6, !PT ;  /* 0x00000006357b7209 */ /* 0x000fe40007800000 */
[----:B------:R-:W-:Y:S02]  /*6950*/  ISETP.GE.AND P2, PT, R0, R119, PT ;  /* 0x000000770000720c */ /* 0x000fe40003f46270 */
[----:B------:R-:W-:Y:S02]  /*6960*/  FSEL R57, R57, -INF , P3 ;  /* 0xff80000039397808 */ /* 0x000fe40001800000 */
[----:B------:R-:W-:Y:S01]  /*6970*/  FMNMX R6, R56, R123, !PT ;  /* 0x0000007b38067209 */ /* 0x000fe20007800000 */
[----:B------:R-:W-:Y:S01]  /*6980*/  VIADD R123, R7, 0x50 ;  /* 0x00000050077b7836 */ /* 0x000fe20000000000 */
[----:B------:R-:W-:-:S02]  /*6990*/  ISETP.GE.AND P3, PT, R0, R121, PT ;  /* 0x000000790000720c */ /* 0x000fc40003f66270 */
[----:B------:R-:W-:Y:S02]  /*69a0*/  FSEL R60, R60, -INF , P2 ;  /* 0xff8000003c3c7808 */ /* 0x000fe40001000000 */
[----:B------:R-:W-:Y:S02]  /*69b0*/  FMNMX R127, R57, R6, !PT ;  /* 0x00000006397f7209 */ /* 0x000fe40007800000 */
[----:B------:R-:W-:Y:S02]  /*69c0*/  ISETP.GE.AND P2, PT, R0, R123, PT ;  /* 0x0000007b0000720c */ /* 0x000fe40003f46270 */
[----:B------:R-:W-:Y:S02]  /*69d0*/  FSEL R61, R61, -INF , P3 ;  /* 0xff8000003d3d7808 */ /* 0x000fe40001800000 */
[----:B------:R-:W-:Y:S02]  /*69e0*/  FMNMX R6, R60, R127, !PT ;  /* 0x0000007f3c067209 */ /* 0x000fe40007800000 */
[----:B------:R-:W-:-:S02]  /*69f0*/  IADD3 R127, R7, 0x58, RZ ;  /* 0x00000058077f7810 */ /* 0x000fc40007ffe0ff */
[----:B------:R-:W-:Y:S02]  /*6a00*/  ISETP.GE.AND P3, PT, R0, R125, PT ;  /* 0x0000007d0000720c */ /* 0x000fe40003f66270 */
        /* <DEDUP_REMOVED lines=32> */
[----:B------:R-:W-:-:S02]  /*6c10*/  FMNMX R6, R80, R147, !PT ;  /* 0x0000009350067209 */ /* 0x000fc40007800000 */
[----:B------:R-:W-:Y:S02]  /*6c20*/  ISETP.GE.AND P3, PT, R0, R145, PT ;  /* 0x000000910000720c */ /* 0x000fe40003f66270 */
[----:B------:R-:W-:Y:S02]  /*6c30*/  FSEL R84, R84, -INF , P2 ;  /* 0xff80000054547808 */ /* 0x000fe40001000000 */
[----:B------:R-:W-:Y:S02]  /*6c40*/  FMNMX R147, R81, R6, !PT ;  /* 0x0000000651937209 */ /* 0x000fe40007800000 */
[----:B------:R-:W-:Y:S02]  /*6c50*/  FSEL R85, R85, -INF , P3 ;  /* 0xff80000055557808 */ /* 0x000fe40001800000 */
[----:B------:R-:W-:Y:S02]  /*6c60*/  FMNMX R6, R84, R147, !PT ;  /* 0x0000009354067209 */ /* 0x000fe40007800000 */
[----:B------:R-:W-:-:S02]  /*6c70*/  ISETP.GE.AND P5, PT, R2, R19, PT ;  /* 0x000000130200720c */ /* 0x000fc40003fa6270 */
[----:B------:R-:W-:Y:S02]  /*6c80*/  FMNMX R6, R85, R6, !PT ;  /* 0x0000000655067209 */ /* 0x000fe40007800000 */
[----:B------:R-:W-:Y:S02]  /*6c90*/  FSEL R34, R34, -INF , P5 ;  /* 0xff80000022227808 */ /* 0x000fe40002800000 */
[C---:B------:R-:W-:Y:S01]  /*6ca0*/  ISETP.GE.AND P5, PT, R2.reuse, R101, PT ;  /* 0x000000650200720c */ /* 0x040fe20003fa6270 */
[----:B------:R-:W1:Y:S01]  /*6cb0*/  SHFL.BFLY PT, R147, R6, 0x1, 0x1f ;  /* 0x0c201f0006937f89 */ /* 0x000e6200000e0000 */
[C---:B------:R-:W-:Y:S02]  /*6cc0*/  ISETP.GE.AND P6, PT, R2.reuse, R21, PT ;  /* 0x000000150200720c */ /* 0x040fe40003fc6270 */
[----:B------:R-:W-:Y:S02]  /*6cd0*/  FSEL R43, R43, -INF , P5 ;  /* 0xff8000002b2b7808 */ /* 0x000fe40002800000 */
[----:B------:R-:W-:-:S02]  /*6ce0*/  ISETP.GE.AND P5, PT, R2, R111, PT ;  /* 0x0000006f0200720c */ /* 0x000fc40003fa6270 */
[----:B------:R-:W-:Y:S02]  /*6cf0*/  FSEL R35, R35, -INF , P6 ;  /* 0xff80000023237808 */ /* 0x000fe40003000000 */
[----:B------:R-:W-:Y:S02]  /*6d00*/  ISETP.GE.AND P6, PT, R2, R103, PT ;  /* 0x000000670200720c */ /* 0x000fe40003fc6270 */
[----:B------:R-:W-:Y:S02]  /*6d10*/  FSEL R54, R54, -INF , P5 ;  /* 0xff80000036367808 */ /* 0x000fe40002800000 */
[C---:B------:R-:W-:Y:S02]  /*6d20*/  ISETP.GE.AND P3, PT, R2.reuse, R5, PT ;  /* 0x000000050200720c */ /* 0x040fe40003f66270 */
[----:B------:R-:W-:Y:S02]  /*6d30*/  ISETP.GE.AND P5, PT, R2, R121, PT ;  /* 0x000000790200720c */ /* 0x000fe40003fa6270 */
[----:B------:R-:W-:-:S02]  /*6d40*/  FSEL R46, R46, -INF , P6 ;  /* 0xff8000002e2e7808 */ /* 0x000fc40003000000 */
[C---:B------:R-:W-:Y:S02]  /*6d50*/  ISETP.GE.AND P6, PT, R2.reuse, R113, PT ;  /* 0x000000710200720c */ /* 0x040fe40003fc6270 */
[----:B------:R-:W-:Y:S02]  /*6d60*/  FSEL R63, R63, -INF , P5 ;  /* 0xff8000003f3f7808 */ /* 0x000fe40002800000 */
[----:B------:R-:W-:Y:S02]  /*6d70*/  ISETP.GE.AND P4, PT, R2, R15, PT ;  /* 0x0000000f0200720c */ /* 0x000fe40003f86270 */
[----:B-1----:R-:W-:Y:S02]  /*6d80*/  FMNMX R147, R6, R147, !PT ;  /* 0x0000009306937209 */ /* 0x002fe40007800000 */
[----:B------:R-:W-:Y:S02]  /*6d90*/  FSEL R55, R55, -INF , P6 ;  /* 0xff80000037377808 */ /* 0x000fe40003000000 */
[----:B------:R-:W-:Y:S01]  /*6da0*/  ISETP.GE.AND P6, PT, R2, R123, PT ;  /* 0x0000007b0200720c */ /* 0x000fe20003fc6270 */
[----:B------:R-:W1:Y:S01]  /*6db0*/  SHFL.BFLY PT, R6, R147, 0x2, 0x1f ;  /* 0x0c401f0093067f89 */ /* 0x000e6200000e0000 */
[----:B------:R-:W-:-:S02]  /*6dc0*/  FSEL R27, R27, -INF , P3 ;  /* 0xff8000001b1b7808 */ /* 0x000fc40001800000 */
[----:B------:R-:W-:Y:S02]  /*6dd0*/  FSEL R66, R66, -INF , P6 ;  /* 0xff80000042427808 */ /* 0x000fe40003000000 */
[C---:B------:R-:W-:Y:S02]  /*6de0*/  ISETP.GE.AND P6, PT, R2.reuse, R7, PT ;  /* 0x000000070200720c */ /* 0x040fe40003fc6270 */
[----:B------:R-:W-:Y:S02]  /*6df0*/  ISETP.GE.AND P2, PT, R2, R17, PT ;  /* 0x000000110200720c */ /* 0x000fe40003f46270 */
[----:B------:R-:W-:Y:S02]  /*6e00*/  FSEL R96, R26, -INF , P6 ;  /* 0xff8000001a607808 */ /* 0x000fe40003000000 */
[----:B------:R-:W-:Y:S02]  /*6e10*/  FSEL R30, R30, -INF , P4 ;  /* 0xff8000001e1e7808 */ /* 0x000fe40002000000 */
[----:B------:R-:W-:-:S02]  /*6e20*/  ISETP.GE.AND P3, PT, R2, R23, PT ;  /* 0x000000170200720c */ /* 0x000fc40003f66270 */
[----:B------:R-:W-:Y:S02]  /*6e30*/  FSEL R31, R31, -INF , P2 ;  /* 0xff8000001f1f7808 */ /* 0x000fe40001000000 */
[----:B------:R-:W-:Y:S02]  /*6e40*/  ISETP.GE.AND P2, PT, R2, R99, PT ;  /* 0x000000630200720c */ /* 0x000fe40003f46270 */
[----:B------:R-:W-:Y:S02]  /*6e50*/  FSEL R38, R38, -INF , P3 ;  /* 0xff80000026267808 */ /* 0x000fe40001800000 */
[C---:B------:R-:W-:Y:S02]  /*6e60*/  ISETP.GE.AND P6, PT, R2.reuse, R137, PT ;  /* 0x000000890200720c */ /* 0x040fe40003fc6270 */
[----:B------:R-:W-:Y:S02]  /*6e70*/  ISETP.GE.AND P3, PT, R2, R105, PT ;  /* 0x000000690200720c */ /* 0x000fe40003f66270 */
[----:B-1----:R-:W-:-:S02]  /*6e80*/  FMNMX R5, R147, R6, !PT ;  /* 0x0000000693057209 */ /* 0x002fc40007800000 */
[----:B------:R-:W-:Y:S02]  /*6e90*/  FMNMX R6, R96, R11, !PT ;  /* 0x0000000b60067209 */ /* 0x000fe40007800000 */
[C---:B------:R-:W-:Y:S02]  /*6ea0*/  FSETP.NEU.AND P5, PT, R5.reuse, -INF , PT ;  /* 0xff8000000500780b */ /* 0x040fe40003fad000 */
[----:B------:R-:W-:Y:S02]  /*6eb0*/  FSEL R42, R42, -INF , P2 ;  /* 0xff8000002a2a7808 */ /* 0x000fe40001000000 */
[----:B------:R-:W-:Y:S02]  /*6ec0*/  FSEL R15, R5, RZ, P5 ;  /* 0x000000ff050f7208 */ /* 0x000fe40002800000 */
[C---:B------:R-:W-:Y:S02]  /*6ed0*/  ISETP.GE.AND P5, PT, R2.reuse, R131, PT ;  /* 0x000000830200720c */ /* 0x040fe40003fa6270 */
[----:B------:R-:W-:Y:S01]  /*6ee0*/  ISETP.GE.AND P2, PT, R2, R109, PT ;  /* 0x0000006d0200720c */ /* 0x000fe20003f46270 */
[C---:B------:R-:W-:Y:S01]  /*6ef0*/  FMUL R98, R15.reuse, UR13 ;  /* 0x0000000d0f627c20 */ /* 0x040fe20008400000 */
[----:B------:R-:W-:Y:S01]  /*6f00*/  FSEL R74, R74, -INF , P5 ;  /* 0xff8000004a4a7808 */ /* 0x000fe20002800000 */
[----:B------:R-:W-:Y:S01]  /*6f10*/  FADD R15, -R15, R10 ;  /* 0x0000000a0f0f7221 */ /* 0x000fe20000000100 */
[----:B------:R-:W-:Y:S01]  /*6f20*/  FSEL R79, R79, -INF , P6 ;  /* 0xff8000004f4f7808 */ /* 0x000fe20003000000 */
[--C-:B------:R-:W-:Y:S01]  /*6f30*/  FFMA R24, R13, UR13, -R98.reuse ;  /* 0x0000000d0d187c23 */ /* 0x100fe20008000862 */
[----:B------:R-:W-:Y:S01]  /*6f40*/  FMNMX R13, R27, R6, !PT ;  /* 0x000000061b0d7209 */ /* 0x000fe20007800000 */
[--C-:B------:R-:W-:Y:S01]  /*6f50*/  FFMA R26, R28, UR13, -R98.reuse ;  /* 0x0000000d1c1a7c23 */ /* 0x100fe20008000862 */
[----:B------:R-:W-:Y:S01]  /*6f60*/  FSEL R47, R47, -INF , P3 ;  /* 0xff8000002f2f7808 */ /* 0x000fe20001800000 */
[--C-:B------:R-:W-:Y:S01]  /*6f70*/  FFMA R28, R32, UR13, -R98.reuse ;  /* 0x0000000d201c7c23 */ /* 0x100fe20008000862 */
[----:B------:R-:W-:Y:S01]  /*6f80*/  FSETP.GEU.AND P5, PT, R24, -126, PT ;  /* 0xc2fc00001800780b */ /* 0x000fe20003fae000 */
[--C-:B------:R-:W-:Y:S01]  /*6f90*/  FFMA R12, R36, UR13, -R98.reuse ;  /* 0x0000000d240c7c23 */ /* 0x100fe20008000862 */
[----:B------:R-:W-:Y:S01]  /*6fa0*/  FMNMX R6, R30, R13, !PT ;  /* 0x0000000d1e067209 */ /* 0x000fe20007800000 */
[--C-:B------:R-:W-:Y:S01]  /*6fb0*/  FFMA R13, R25, UR13, -R98.reuse ;  /* 0x0000000d190d7c23 */ /* 0x100fe20008000862 */
[----:B------:R-:W-:Y:S01]  /*6fc0*/  ISETP.GE.AND P4, PT, R2, R97, PT ;  /* 0x000000610200720c */ /* 0x000fe20003f86270 */
[--C-:B------:R-:W-:Y:S01]  /*6fd0*/  FFMA R32, R40, UR13, -R98.reuse ;  /* 0x0000000d28207c23 */ /* 0x100fe20008000862 */
[----:B------:R-:W-:Y:S01]  /*6fe0*/  FMNMX R17, R31, R6, !PT ;  /* 0x000000061f117209 */ /* 0x000fe20007800000 */
[--C-:B------:R-:W-:Y:S01]  /*6ff0*/  FFMA R14, R44, UR13, -R98.reuse ;  /* 0x0000000d2c0e7c23 */ /* 0x100fe20008000862 */
[----:B------:R-:W-:Y:S01]  /*7000*/  FSETP.GEU.AND P6, PT, R13, -126, PT ;  /* 0xc2fc00000d00780b */ /* 0x000fe20003fce000 */
[--C-:B------:R-:W-:Y:S01]  /*7010*/  FFMA R36, R48, UR13, -R98.reuse ;  /* 0x0000000d30247c23 */ /* 0x100fe20008000862 */
[----:B------:R-:W-:Y:S01]  /*7020*/  FMNMX R6, R34, R17, !PT ;  /* 0x0000001122067209 */ /* 0x000fe20007800000 */
[--C-:B------:R-:W-:Y:S01]  /*7030*/  FFMA R17, R29, UR13, -R98.reuse ;  /* 0x0000000d1d117c23 */ /* 0x100fe20008000862 */
[----:B------:R-:W-:Y:S01]  /*7040*/  ISETP.GE.AND P3, PT, R2, R115, PT ;  /* 0x000000730200720c */ /* 0x000fe20003f66270 */
[----:B------:R-:W-:Y:S01]  /*7050*/  @!P5 FMUL R24, R24, 0.5 ;  /* 0x3f0000001818d820 */ /* 0x000fe20000400000 */
[----:B------:R-:W-:Y:S01]  /*7060*/  FSEL R51, R51, -INF , P2 ;  /* 0xff80000033337808 */ /* 0x000fe20001000000 */
[--C-:B------:R-:W-:Y:S01]  /*7070*/  FFMA R16, R52, UR13, -R98.reuse ;  /* 0x0000000d34107c23 */ /* 0x100fe20008000862 */
[----:B------:R-:W-:Y:S01]  /*7080*/  ISETP.GE.AND P2, PT, R2, R119, PT ;  /* 0x000000770200720c */ /* 0x000fe20003f46270 */
[--C-:B------:R-:W-:Y:S01]  /*7090*/  FFMA R40, R57, UR13, -R98.reuse ;  /* 0x0000000d39287c23 */ /* 0x100fe20008000862 */
[----:B------:R-:W-:Y:S01]  /*70a0*/  FMNMX R19, R35, R6, !PT ;  /* 0x0000000623137209 */ /* 0x000fe20007800000 */
[----:B------:R-:W1:Y:S01]  /*70b0*/  MUFU.EX2 R24, R24 ;  /* 0x0000001800187308 */ /* 0x000e620000000800 */
[----:B------:R-:W-:Y:S01]  /*70c0*/  FSEL R39, R39, -INF , P4 ;  /* 0xff80000027277808 */ /* 0x000fe20002000000 */
[----:B------:R-:W-:Y:S01]  /*70d0*/  @!P6 FMUL R13, R13, 0.5 ;  /* 0x3f0000000d0de820 */ /* 0x000fe20000400000 */
[----:B------:R-:W-:Y:S01]  /*70e0*/  FSEL R58, R58, -INF , P3 ;  /* 0xff8000003a3a7808 */ /* 0x000fe20001800000 */
[--C-:B------:R-:W-:Y:S01]  /*70f0*/  FFMA R57, R64, UR13, -R98.reuse ;  /* 0x0000000d40397c23 */ /* 0x100fe20008000862 */
[C---:B------:R-:W-:Y:S01]  /*7100*/  ISETP.GE.AND P4, PT, R2.reuse, R107, PT ;  /* 0x0000006b0200720c */ /* 0x040fe20003f86270 */
[--C-:B------:R-:W-:Y:S01]  /*7110*/  FFMA R18, R61, UR13, -R98.reuse ;  /* 0x0000000d3d127c23 */ /* 0x100fe20008000862 */
[----:B------:R-:W-:Y:S01]  /*7120*/  ISETP.GE.AND P3, PT, R2, R125, PT ;  /* 0x0000007d0200720c */ /* 0x000fe20003f66270 */
[----:B------:R-:W2:Y:S01]  /*7130*/  MUFU.EX2 R13, R13 ;  /* 0x0000000d000d7308 */ /* 0x000ea20000000800 */
[----:B------:R-:W-:Y:S01]  /*7140*/  FSEL R62, R62, -INF , P2 ;  /* 0xff8000003e3e7808 */ /* 0x000fe20001000000 */
[--C-:B------:R-:W-:Y:S01]  /*7150*/  FFMA R44, R65, UR13, -R98.reuse ;  /* 0x0000000d412c7c23 */ /* 0x100fe20008000862 */
[----:B------:R-:W-:Y:S01]  /*7160*/  ISETP.GE.AND P2, PT, R2, R129, PT ;  /* 0x000000810200720c */ /* 0x000fe20003f46270 */
[--C-:B------:R-:W-:Y:S01]  /*7170*/  FFMA R61, R68, UR13, -R98.reuse ;  /* 0x0000000d443d7c23 */ /* 0x100fe20008000862 */
[----:B------:R-:W-:Y:S01]  /*7180*/  FMNMX R6, R38, R19, !PT ;  /* 0x0000001326067209 */ /* 0x000fe20007800000 */
[--C-:B------:R-:W-:Y:S01]  /*7190*/  FFMA R20, R69, UR13, -R98.reuse ;  /* 0x0000000d45147c23 */ /* 0x100fe20008000862 */
[----:B------:R-:W-:Y:S01]  /*71a0*/  FSEL R50, R50, -INF , P4 ;  /* 0xff80000032327808 */ /* 0x000fe20002000000 */
[--C-:B------:R-:W-:Y:S01]  /*71b0*/  FFMA R48, R73, UR13, -R98.reuse ;  /* 0x0000000d49307c23 */ /* 0x100fe20008000862 */
[----:B------:R-:W-:Y:S01]  /*71c0*/  FSEL R67, R67, -INF , P3 ;  /* 0xff80000043437808 */ /* 0x000fe20001800000 */
[----:B-1----:R-:W-:Y:S01]  /*71d0*/  @!P5 FMUL R24, R24, R24 ;  /* 0x000000181818d220 */ /* 0x002fe20000400000 */
[----:B------:R-:W-:Y:S01]  /*71e0*/  ISETP.GE.AND P4, PT, R2, R117, PT ;  /* 0x000000750200720c */ /* 0x000fe20003f86270 */
[--C-:B------:R-:W-:Y:S01]  /*71f0*/  FFMA R65, R72, UR13, -R98.reuse ;  /* 0x0000000d48417c23 */ /* 0x100fe20008000862 */
[----:B------:R-:W-:Y:S01]  /*7200*/  ISETP.GE.AND P3, PT, R2, R133, PT ;  /* 0x000000850200720c */ /* 0x000fe20003f66270 */
[--C-:B------:R-:W-:Y:S01]  /*7210*/  FFMA R69, R76, UR13, -R98.reuse ;  /* 0x0000000d4c457c23 */ /* 0x100fe20008000862 */
[----:B------:R-:W-:Y:S01]  /*7220*/  FSEL R71, R71, -INF , P2 ;  /* 0xff80000047477808 */ /* 0x000fe20001000000 */
[--C-:B------:R-:W-:Y:S01]  /*7230*/  FFMA R22, R77, UR13, -R98.reuse ;  /* 0x0000000d4d167c23 */ /* 0x100fe20008000862 */
[----:B------:R-:W-:Y:S01]  /*7240*/  FMNMX R19, R39, R6, !PT ;  /* 0x0000000627137209 */ /* 0x000fe20007800000 */
[----:B--2---:R-:W-:Y:S01]  /*7250*/  @!P6 FMUL R13, R13, R13 ;  /* 0x0000000d0d0de220 */ /* 0x004fe20000400000 */
[----:B------:R-:W-:Y:S01]  /*7260*/  ISETP.GE.AND P2, PT, R2, R139, PT ;  /* 0x0000008b0200720c */ /* 0x000fe20003f46270 */
[--C-:B------:R-:W-:Y:S01]  /*7270*/  FFMA R73, R80, UR13, -R98.reuse ;  /* 0x0000000d50497c23 */ /* 0x100fe20008000862 */
[----:B------:R-:W-:Y:S01]  /*7280*/  FSEL R59, R59, -INF , P4 ;  /* 0xff8000003b3b7808 */ /* 0x000fe20002000000 */
[--C-:B------:R-:W-:Y:S01]  /*7290*/  FFMA R52, R81, UR13, -R98.reuse ;  /* 0x0000000d51347c23 */ /* 0x100fe20008000862 */
[----:B------:R-:W-:Y:S01]  /*72a0*/  FSEL R75, R75, -INF , P3 ;  /* 0xff8000004b4b7808 */ /* 0x000fe20001800000 */
[--C-:B------:R-:W-:Y:S01]  /*72b0*/  FFMA R77, R84, UR13, -R98.reuse ;  /* 0x0000000d544d7c23 */ /* 0x100fe20008000862 */
[----:B------:R-:W-:Y:S01]  /*72c0*/  FMNMX R6, R42, R19, !PT ;  /* 0x000000132a067209 */ /* 0x000fe20007800000 */
[----:B------:R-:W-:Y:S01]  /*72d0*/  FFMA R19, R33, UR13, -R98 ;  /* 0x0000000d21137c23 */ /* 0x000fe20008000862 */
[C---:B------:R-:W-:Y:S01]  /*72e0*/  ISETP.GE.AND P4, PT, R2.reuse, R127, PT ;  /* 0x0000007f0200720c */ /* 0x040fe20003f86270 */
[----:B------:R-:W-:Y:S01]  /*72f0*/  FMUL R15, R15, UR13 ;  /* 0x0000000d0f0f7c20 */ /* 0x000fe20008400000 */
[----:B------:R-:W-:-:S02]  /*7300*/  ISETP.GE.AND P3, PT, R2, R141, PT ;  /* 0x0000008d0200720c */ /* 0x000fc40003f66270 */
[----:B------:R-:W-:Y:S02]  /*7310*/  FSEL R82, R82, -INF , P2 ;  /* 0xff80000052527808 */ /* 0x000fe40001000000 */
[----:B------:R-:W-:Y:S02]  /*7320*/  FSETP.GEU.AND P2, PT, R26, -126, PT ;  /* 0xc2fc00001a00780b */ /* 0x000fe40003f4e000 */
[----:B------:R-:W-:Y:S02]  /*7330*/  FSEL R70, R70, -INF , P4 ;  /* 0xff80000046467808 */ /* 0x000fe40002000000 */
[----:B------:R-:W-:Y:S02]  /*7340*/  FSEL R83, R83, -INF , P3 ;  /* 0xff80000053537808 */ /* 0x000fe40001800000 */
[----:B------:R-:W-:Y:S02]  /*7350*/  ISETP.GE.AND P4, PT, R2, R135, PT ;  /* 0x000000870200720c */ /* 0x000fe40003f86270 */
[----:B------:R-:W-:-:S02]  /*7360*/  FSETP.GEU.AND P3, PT, R17, -126, PT ;  /* 0xc2fc00001100780b */ /* 0x000fc40003f6e000 */
[----:B------:R-:W-:Y:S02]  /*7370*/  FSETP.GEU.AND P5, PT, R19, -126, PT ;  /* 0xc2fc00001300780b */ /* 0x000fe40003fae000 */
[----:B------:R-:W-:Y:S01]  /*7380*/  FSEL R78, R78, -INF , P4 ;  /* 0xff8000004e4e7808 */ /* 0x000fe20002000000 */
[----:B------:R-:W-:Y:S01]  /*7390*/  @!P2 FMUL R26, R26, 0.5 ;  /* 0x3f0000001a1aa820 */ /* 0x000fe20000400000 */
[----:B------:R-:W-:Y:S02]  /*73a0*/  ISETP.GE.AND P4, PT, R2, R143, PT ;  /* 0x0000008f0200720c */ /* 0x000fe40003f86270 */
[----:B------:R-:W-:Y:S02]  /*73b0*/  FSETP.GEU.AND P6, PT, R12, -126, PT ;  /* 0xc2fc00000c00780b */ /* 0x000fe40003fce000 */
[----:B------:R-:W-:Y:S01]  /*73c0*/  FSEL R86, R86, -INF , P4 ;  /* 0xff80000056567808 */ /* 0x000fe20002000000 */
[----:B------:R-:W1:Y:S01]  /*73d0*/  MUFU.EX2 R26, R26 ;  /* 0x0000001a001a7308 */ /* 0x000e620000000800 */
[----:B------:R-:W-:Y:S01]  /*73e0*/  ISETP.GE.AND P4, PT, R2, R145, PT ;  /* 0x000000910200720c */ /* 0x000fe20003f86270 */
[----:B------:R-:W-:Y:S01]  /*73f0*/  @!P3 FMUL R17, R17, 0.5 ;  /* 0x3f0000001111b820 */ /* 0x000fe20000400000 */
[----:B------:R-:W-:Y:S01]  /*7400*/  FMNMX R21, R43, R6, !PT ;  /* 0x000000062b157209 */ /* 0x000fe20007800000 */
[----:B------:R-:W-:Y:S01]  /*7410*/  @!P5 FMUL R19, R19, 0.5 ;  /* 0x3f0000001313d820 */ /* 0x000fe20000400000 */
[----:B------:R-:W-:-:S02]  /*7420*/  FSEL R87, R87, -INF , P4 ;  /* 0xff80000057577808 */ /* 0x000fc40002000000 */
[----:B------:R-:W-:Y:S01]  /*7430*/  FSETP.GEU.AND P4, PT, R28, -126, PT ;  /* 0xc2fc00001c00780b */ /* 0x000fe20003f8e000 */
[----:B------:R-:W2:Y:S01]  /*7440*/  MUFU.EX2 R17, R17 ;  /* 0x0000001100117308 */ /* 0x000ea20000000800 */
[----:B------:R-:W-:Y:S01]  /*7450*/  FMNMX R6, R46, R21, !PT ;  /* 0x000000152e067209 */ /* 0x000fe20007800000 */
[--C-:B------:R-:W-:Y:S01]  /*7460*/  FFMA R21, R37, UR13, -R98.reuse ;  /* 0x0000000d25157c23 */ /* 0x100fe20008000862 */
[----:B------:R-:W-:Y:S01]  /*7470*/  @!P6 FMUL R12, R12, 0.5 ;  /* 0x3f0000000c0ce820 */ /* 0x000fe20000400000 */
[--C-:B------:R-:W-:Y:S01]  /*7480*/  FFMA R37, R45, UR13, -R98.reuse ;  /* 0x0000000d2d257c23 */ /* 0x100fe20008000862 */
[----:B------:R-:W-:Y:S01]  /*7490*/  FMNMX R23, R47, R6, !PT ;  /* 0x000000062f177209 */ /* 0x000fe20007800000 */
[--C-:B------:R-:W-:Y:S01]  /*74a0*/  FFMA R45, R53, UR13, -R98.reuse ;  /* 0x0000000d352d7c23 */ /* 0x100fe20008000862 */
[----:B------:R-:W-:Y:S01]  /*74b0*/  FFMA R53, R60, UR13, -R98 ;  /* 0x0000000d3c357c23 */ /* 0x000fe20008000862 */
[----:B------:R-:W3:Y:S01]  /*74c0*/  MUFU.EX2 R19, R19 ;  /* 0x0000001300137308 */ /* 0x000ee20000000800 */
[----:B-1----:R-:W-:Y:S01]  /*74d0*/  @!P2 FMUL R26, R26, R26 ;  /* 0x0000001a1a1aa220 */ /* 0x002fe20000400000 */
[----:B------:R-:W-:-:S02]  /*74e0*/  FSETP.GEU.AND P2, PT, R21, -126, PT ;  /* 0xc2fc00001500780b */ /* 0x000fc40003f4e000 */
[----:B------:R-:W-:Y:S01]  /*74f0*/  @!P4 FMUL R28, R28, 0.5 ;  /* 0x3f0000001c1cc820 */ /* 0x000fe20000400000 */
[----:B------:R-:W-:-:S03]  /*7500*/  FMNMX R6, R50, R23, !PT ;  /* 0x0000001732067209 */ /* 0x000fc60007800000 */
        /* <DEDUP_REMOVED lines=8> */
[----:B------:R-:W-:Y:S01]  /*7590*/  FMNMX R6, R54, R23, !PT ;  /* 0x0000001736067209 */ /* 0x000fe20007800000 */
[--C-:B------:R-:W-:Y:S01]  /*75a0*/  FFMA R23, R41, UR13, -R98.reuse ;  /* 0x0000000d29177c23 */ /* 0x100fe20008000862 */
[--C-:B------:R-:W-:Y:S01]  /*75b0*/  FFMA R41, R49, UR13, -R98.reuse ;  /* 0x0000000d31297c23 */ /* 0x100fe20008000862 */
[----:B------:R-:W-:Y:S01]  /*75c0*/  @!P3 FMUL R32, R32, 0.5 ;  /* 0x3f0000002020b820 */ /* 0x000fe20000400000 */
[----:B------:R-:W3:Y:S01]  /*75d0*/  MUFU.EX2 R21, R21 ;  /* 0x0000001500157308 */ /* 0x000ee20000000800 */
[----:B-1----:R-:W-:Y:S01]  /*75e0*/  @!P6 FMUL R12, R12, R12 ;  /* 0x0000000c0c0ce220 */ /* 0x002fe20000400000 */
[----:B------:R-:W-:Y:S01]  /*75f0*/  FSETP.GEU.AND P6, PT, R37, -126, PT ;  /* 0xc2fc00002500780b */ /* 0x000fe20003fce000 */
[--C-:B------:R-:W-:Y:S01]  /*7600*/  FFMA R49, R56, UR13, -R98.reuse ;  /* 0x0000000d38317c23 */ /* 0x100fe20008000862 */
[----:B------:R-:W-:Y:S01]  /*7610*/  FMNMX R25, R55, R6, !PT ;  /* 0x0000000637197209 */ /* 0x000fe20007800000 */
[----:B------:R-:W-:-:S02]  /*7620*/  FFMA R56, R85, UR13, -R98 ;  /* 0x0000000d55387c23 */ /* 0x000fc40008000862 */
        /* <DEDUP_REMOVED lines=32> */
[----:B------:R-:W-:Y:S01]  /*7830*/  FMNMX R6, R70, R25, !PT ;  /* 0x0000001946067209 */ /* 0x000fe20007800000 */
[----:B--2---:R-:W-:Y:S01]  /*7840*/  @!P2 FMUL R36, R36, R36 ;  /* 0x000000242424a220 */ /* 0x004fe20000400000 */
[----:B------:R-:W-:Y:S02]  /*7850*/  FSETP.GEU.AND P2, PT, R40, -126, PT ;  /* 0xc2fc00002800780b */ /* 0x000fe40003f4e000 */
[----:B------:R-:W-:Y:S02]  /*7860*/  FMNMX R25, R71, R6, !PT ;  /* 0x0000000647197209 */ /* 0x000fe40007800000 */
[----:B------:R-:W-:Y:S01]  /*7870*/  @!P4 FMUL R16, R16, 0.5 ;  /* 0x3f0000001010c820 */ /* 0x000fe20000400000 */
[----:B------:R-:W2:Y:S01]  /*7880*/  MUFU.EX2 R49, R49 ;  /* 0x0000003100317308 */ /* 0x000ea20000000800 */
[----:B------:R-:W-:Y:S01]  /*7890*/  FMNMX R6, R74, R25, !PT ;  /* 0x000000194a067209 */ /* 0x000fe20007800000 */
[----:B---3--:R-:W-:Y:S01]  /*78a0*/  @!P3 FMUL R41, R41, R41 ;  /* 0x000000292929b220 */ /* 0x008fe20000400000 */
[----:B------:R-:W-:-:S02]  /*78b0*/  FSETP.GEU.AND P3, PT, R53, -126, PT ;  /* 0xc2fc00003500780b */ /* 0x000fc40003f6e000 */
[----:B------:R-:W-:-:S03]  /*78c0*/  FMNMX R25, R75, R6, !PT ;  /* 0x000000064b197209 */ /* 0x000fc60007800000 */
[----:B------:R-:W3:Y:S01]  /*78d0*/  MUFU.EX2 R16, R16 ;  /* 0x0000001000107308 */ /* 0x000ee20000000800 */
[----:B-1----:R-:W-:Y:S01]  /*78e0*/  @!P5 FMUL R45, R45, R45 ;  /* 0x0000002d2d2dd220 */ /* 0x002fe20000400000 */
[----:B------:R-:W-:Y:S01]  /*78f0*/  FSETP.GEU.AND P5, PT, R57, -126, PT ;  /* 0xc2fc00003900780b */ /* 0x000fe20003fae000 */
[----:B------:R-:W-:Y:S01]  /*7900*/  @!P2 FMUL R40, R40, 0.5 ;  /* 0x3f0000002828a820 */ /* 0x000fe20000400000 */
[----:B------:R-:W-:-:S04]  /*7910*/  FMNMX R6, R78, R25, !PT ;  /* 0x000000194e067209 */ /* 0x000fc80007800000 */
[----:B------:R-:W-:Y:S01]  /*7920*/  FMNMX R25, R79, R6, !PT ;  /* 0x000000064f197209 */ /* 0x000fe20007800000 */
[----:B------:R-:W-:Y:S01]  /*7930*/  @!P3 FMUL R53, R53, 0.5 ;  /* 0x3f0000003535b820 */ /* 0x000fe20000400000 */
[----:B------:R-:W1:Y:S01]  /*7940*/  MUFU.EX2 R40, R40 ;  /* 0x0000002800287308 */ /* 0x000e620000000800 */
[----:B--2---:R-:W-:Y:S01]  /*7950*/  @!P6 FMUL R49, R49, R49 ;  /* 0x000000313131e220 */ /* 0x004fe20000400000 */
[----:B------:R-:W-:Y:S02]  /*7960*/  FMNMX R6, R82, R25, !PT ;  /* 0x0000001952067209 */ /* 0x000fe40007800000 */
[----:B------:R-:W-:Y:S01]  /*7970*/  FSETP.GEU.AND P6, PT, R44, -126, PT ;  /* 0xc2fc00002c00780b */ /* 0x000fe20003fce000 */
[----:B------:R-:W-:Y:S01]  /*7980*/  @!P5 FMUL R57, R57, 0.5 ;  /* 0x3f0000003939d820 */ /* 0x000fe20000400000 */
[----:B------:R-:W-:Y:S01]  /*7990*/  FMNMX R25, R83, R6, !PT ;  /* 0x0000000653197209 */ /* 0x000fe20007800000 */
[----:B---3--:R-:W-:Y:S01]  /*79a0*/  @!P4 FMUL R16, R16, R16 ;  /* 0x000000101010c220 */ /* 0x008fe20000400000 */
[----:B------:R-:W-:Y:S01]  /*79b0*/  FSETP.GEU.AND P4, PT, R18, -126, PT ;  /* 0xc2fc00001200780b */ /* 0x000fe20003f8e000 */
[----:B------:R-:W2:Y:S01]  /*79c0*/  MUFU.EX2 R53, R53 ;  /* 0x0000003500357308 */ /* 0x000ea20000000800 */
[----:B------:R-:W-:Y:S01]  /*79d0*/  FMNMX R6, R86, R25, !PT ;  /* 0x0000001956067209 */ /* 0x000fe20007800000 */
[----:B------:R-:W-:Y:S01]  /*79e0*/  FADD R10, R24, R49 ;  /* 0x00000031180a7221 */ /* 0x000fe20000000000 */
[----:B------:R-:W-:-:S02]  /*79f0*/  F2FP.F16.F32.PACK_AB R24, R13, R24 ;  /* 0x000000180d18723e */ /* 0x000fc400000000ff */
[----:B------:R-:W-:-:S03]  /*7a00*/  FMNMX R6, R87, R6, !PT ;  /* 0x0000000657067209 */ /* 0x000fc60007800000 */
[----:B------:R-:W3:Y:S01]  /*7a10*/  MUFU.EX2 R57, R57 ;  /* 0x0000003900397308 */ /* 0x000ee20000000800 */
[----:B------:R-:W-:Y:S01]  /*7a20*/  @!P6 FMUL R44, R44, 0.5 ;  /* 0x3f0000002c2ce820 */ /* 0x000fe20000400000 */
[----:B------:R-:W4:Y:S01]  /*7a30*/  SHFL.BFLY PT, R25, R6, 0x1, 0x1f ;  /* 0x0c201f0006197f89 */ /* 0x000f2200000e0000 */
[----:B-1----:R-:W-:Y:S01]  /*7a40*/  @!P2 FMUL R40, R40, R40 ;  /* 0x000000282828a220 */ /* 0x002fe20000400000 */
[----:B------:R-:W-:Y:S01]  /*7a50*/  @!P4 FMUL R18, R18, 0.5 ;  /* 0x3f0000001212c820 */ /* 0x000fe20000400000 */
[----:B------:R-:W-:-:S03]  /*7a60*/  FSETP.GEU.AND P2, PT, R61, -126, PT ;  /* 0xc2fc00003d00780b */ /* 0x000fc60003f4e000 */
[----:B------:R-:W1:Y:S01]  /*7a70*/  MUFU.EX2 R44, R44 ;  /* 0x0000002c002c7308 */ /* 0x000e620000000800 */
[----:B--2---:R-:W-:Y:S01]  /*7a80*/  @!P3 FMUL R53, R53, R53 ;  /* 0x000000353535b220 */ /* 0x004fe20000400000 */
[----:B------:R-:W-:-:S06]  /*7a90*/  FSETP.GEU.AND P3, PT, R20, -126, PT ;  /* 0xc2fc00001400780b */ /* 0x000fcc0003f6e000 */
[----:B------:R-:W2:Y:S01]  /*7aa0*/  MUFU.EX2 R18, R18 ;  /* 0x0000001200127308 */ /* 0x000ea20000000800 */
[----:B---3--:R-:W-:Y:S01]  /*7ab0*/  @!P5 FMUL R57, R57, R57 ;  /* 0x000000393939d220 */ /* 0x008fe20000400000 */
[----:B------:R-:W-:Y:S01]  /*7ac0*/  FSETP.GEU.AND P5, PT, R48, -126, PT ;  /* 0xc2fc00003000780b */ /* 0x000fe20003fae000 */
[----:B------:R-:W-:-:S04]  /*7ad0*/  @!P2 FMUL R61, R61, 0.5 ;  /* 0x3f0000003d3da820 */ /* 0x000fc80000400000 */
[----:B------:R-:W-:Y:S02]  /*7ae0*/  @!P3 FMUL R20, R20, 0.5 ;  /* 0x3f0000001414b820 */ /* 0x000fe40000400000 */
[----:B------:R-:W3:Y:S01]  /*7af0*/  MUFU.EX2 R61, R61 ;  /* 0x0000003d003d7308 */ /* 0x000ee20000000800 */
[----:B-1----:R-:W-:Y:S01]  /*7b00*/  @!P6 FMUL R44, R44, R44 ;  /* 0x0000002c2c2ce220 */ /* 0x002fe20000400000 */
[----:B------:R-:W-:Y:S02]  /*7b10*/  FSETP.GEU.AND P6, PT, R69, -126, PT ;  /* 0xc2fc00004500780b */ /* 0x000fe40003fce000 */
[----:B----4-:R-:W-:Y:S02]  /*7b20*/  FMNMX R6, R6, R25, !PT ;  /* 0x0000001906067209 */ /* 0x010fe40007800000 */
[----:B------:R-:W-:Y:S01]  /*7b30*/  @!P5 FMUL R48, R48, 0.5 ;  /* 0x3f0000003030d820 */ /* 0x000fe20000400000 */
[----:B--2---:R-:W-:Y:S01]  /*7b40*/  @!P4 FMUL R18, R18, R18 ;  /* 0x000000121212c220 */ /* 0x004fe20000400000 */
[----:B------:R-:W-:Y:S01]  /*7b50*/  FSETP.GEU.AND P4, PT, R65, -126, PT ;  /* 0xc2fc00004100780b */ /* 0x000fe20003f8e000 */
[----:B------:R-:W1:Y:S01]  /*7b60*/  MUFU.EX2 R20, R20 ;  /* 0x0000001400147308 */ /* 0x000e620000000800 */
[----:B------:R-:W2:Y:S05]  /*7b70*/  SHFL.BFLY PT, R25, R6, 0x2, 0x1f ;  /* 0x0c401f0006197f89 */ /* 0x000eaa00000e0000 */
[----:B------:R-:W-:Y:S01]  /*7b80*/  @!P6 FMUL R69, R69, 0.5 ;  /* 0x3f0000004545e820 */ /* 0x000fe20000400000 */
[----:B---3--:R-:W-:Y:S01]  /*7b90*/  @!P2 FMUL R61, R61, R61 ;  /* 0x0000003d3d3da220 */ /* 0x008fe20000400000 */
[----:B------:R-:W3:Y:S01]  /*7ba0*/  MUFU.EX2 R48, R48 ;  /* 0x0000003000307308 */ /* 0x000ee20000000800 */
[----:B------:R-:W-:-:S03]  /*7bb0*/  FSETP.GEU.AND P2, PT, R22, -126, PT ;  /* 0xc2fc00001600780b */ /* 0x000fc60003f4e000 */
[----:B------:R-:W-:-:S04]  /*7bc0*/  @!P4 FMUL R65, R65, 0.5 ;  /* 0x3f0000004141c820 */ /* 0x000fc80000400000 */
[----:B------:R-:W4:Y:S01]  /*7bd0*/  MUFU.EX2 R69, R69 ;  /* 0x0000004500457308 */ /* 0x000f220000000800 */
[----:B-1----:R-:W-:Y:S01]  /*7be0*/  @!P3 FMUL R20, R20, R20 ;  /* 0x000000141414b220 */ /* 0x002fe20000400000 */
[----:B------:R-:W-:-:S04]  /*7bf0*/  FSETP.GEU.AND P3, PT, R73, -126, PT ;  /* 0xc2fc00004900780b */ /* 0x000fc80003f6e000 */
[----:B------:R-:W-:Y:S02]  /*7c00*/  @!P2 FMUL R22, R22, 0.5 ;  /* 0x3f0000001616a820 */ /* 0x000fe40000400000 */
[----:B------:R-:W1:Y:S01]  /*7c10*/  MUFU.EX2 R65, R65 ;  /* 0x0000004100417308 */ /* 0x000e620000000800 */
[----:B---3--:R-:W-:Y:S01]  /*7c20*/  @!P5 FMUL R48, R48, R48 ;  /* 0x000000303030d220 */ /* 0x008fe20000400000 */
[----:B------:R-:W-:Y:S02]  /*7c30*/  FSETP.GEU.AND P5, PT, R52, -126, PT ;  /* 0xc2fc00003400780b */ /* 0x000fe40003fae000 */
[----:B--2---:R-:W-:-:S03]  /*7c40*/  FMNMX R6, R6, R25, !PT ;  /* 0x0000001906067209 */ /* 0x004fc60007800000 */
[----:B------:R-:W-:Y:S01]  /*7c50*/  @!P3 FMUL R73, R73, 0.5 ;  /* 0x3f0000004949b820 */ /* 0x000fe20000400000 */
[----:B------:R-:W2:Y:S01]  /*7c60*/  MUFU.EX2 R22, R22 ;  /* 0x0000001600167308 */ /* 0x000ea20000000800 */
[----:B----4-:R-:W-:Y:S01]  /*7c70*/  @!P6 FMUL R69, R69, R69 ;  /* 0x000000454545e220 */ /* 0x010fe20000400000 */
        /* <DEDUP_REMOVED lines=8> */
[----:B------:R-:W-:Y:S01]  /*7d00*/  FSETP.GEU.AND P4, PT, R77, -126, PT ;  /* 0xc2fc00004d00780b */ /* 0x000fe20003f8e000 */
[----:B--2---:R-:W-:Y:S01]  /*7d10*/  @!P2 FMUL R22, R22, R22 ;  /* 0x000000161616a220 */ /* 0x004fe20000400000 */
[C---:B------:R-:W-:Y:S01]  /*7d20*/  FMUL R25, R60.reuse, UR13 ;  /* 0x0000000d3c197c20 */ /* 0x040fe20008400000 */
[----:B------:R-:W-:Y:S01]  /*7d30*/  FADD R84, -R60, R11 ;  /* 0x0000000b3c547221 */ /* 0x000fe20000000100 */
[----:B------:R-:W-:Y:S01]  /*7d40*/  FADD R11, R32, R65 ;  /* 0x00000041200b7221 */ /* 0x000fe20000000000 */
[----:B------:R-:W-:Y:S01]  /*7d50*/  F2FP.F16.F32.PACK_AB R32, R23, R32 ;  /* 0x000000201720723e */ /* 0x000fe200000000ff */
[--C-:B------:R-:W-:Y:S01]  /*7d60*/  FFMA R96, R96, UR13, -R25.reuse ;  /* 0x0000000d60607c23 */ /* 0x100fe20008000819 */
[--C-:B------:R-:W-:Y:S01]  /*7d70*/  FFMA R27, R27, UR13, -R25.reuse ;  /* 0x0000000d1b1b7c23 */ /* 0x100fe20008000819 */
[--C-:B------:R-:W-:Y:S01]  /*7d80*/  FFMA R30, R30, UR13, -R25.reuse ;  /* 0x0000000d1e1e7c23 */ /* 0x100fe20008000819 */
[----:B------:R-:W2:Y:S01]  /*7d90*/  MUFU.EX2 R56, R56 ;  /* 0x0000003800387308 */ /* 0x000ea20000000800 */
[----:B---3--:R-:W-:Y:S01]  /*7da0*/  @!P3 FMUL R73, R73, R73 ;  /* 0x000000494949b220 */ /* 0x008fe20000400000 */
[----:B------:R-:W-:Y:S01]  /*7db0*/  FSETP.GEU.AND P2, PT, R96, -126, PT ;  /* 0xc2fc00006000780b */ /* 0x000fe20003f4e000 */
[--C-:B------:R-:W-:Y:S01]  /*7dc0*/  FFMA R34, R34, UR13, -R25.reuse ;  /* 0x0000000d22227c23 */ /* 0x100fe20008000819 */
[----:B------:R-:W-:Y:S01]  /*7dd0*/  FSETP.GEU.AND P3, PT, R27, -126, PT ;  /* 0xc2fc00001b00780b */ /* 0x000fe20003f6e000 */
[----:B------:R-:W-:Y:S01]  /*7de0*/  @!P4 FMUL R77, R77, 0.5 ;  /* 0x3f0000004d4dc820 */ /* 0x000fe20000400000 */
[--C-:B------:R-:W-:Y:S01]  /*7df0*/  FFMA R31, R31, UR13, -R25.reuse ;  /* 0x0000000d1f1f7c23 */ /* 0x100fe20008000819 */
[----:B-1----:R-:W-:Y:S01]  /*7e00*/  @!P5 FMUL R52, R52, R52 ;  /* 0x000000343434d220 */ /* 0x002fe20000400000 */
[----:B------:R-:W-:Y:S01]  /*7e10*/  FSETP.GEU.AND P5, PT, R30, -126, PT ;  /* 0xc2fc00001e00780b */ /* 0x000fe20003fae000 */
[--C-:B------:R-:W-:Y:S01]  /*7e20*/  FFMA R29, R35, UR13, -R25.reuse ;  /* 0x0000000d231d7c23 */ /* 0x100fe20008000819 */
[--C-:B------:R-:W-:Y:S01]  /*7e30*/  FFMA R38, R38, UR13, -R25.reuse ;  /* 0x0000000d26267c23 */ /* 0x100fe20008000819 */
[----:B------:R-:W1:Y:S01]  /*7e40*/  MUFU.EX2 R77, R77 ;  /* 0x0000004d004d7308 */ /* 0x000e620000000800 */
[--C-:B------:R-:W-:Y:S01]  /*7e50*/  FFMA R42, R42, UR13, -R25.reuse ;  /* 0x0000000d2a2a7c23 */ /* 0x100fe20008000819 */
[--C-:B------:R-:W-:Y:S01]  /*7e60*/  FFMA R78, R78, UR13, -R25.reuse ;  /* 0x0000000d4e4e7c23 */ /* 0x100fe20008000819 */
[--C-:B------:R-:W-:Y:S01]  /*7e70*/  FFMA R82, R82, UR13, -R25.reuse ;  /* 0x0000000d52527c23 */ /* 0x100fe20008000819 */
[----:B------:R-:W-:Y:S01]  /*7e80*/  @!P2 FMUL R96, R96, 0.5 ;  /* 0x3f0000006060a820 */ /* 0x000fe20000400000 */
[--C-:B------:R-:W-:Y:S01]  /*7e90*/  FFMA R80, R83, UR13, -R25.reuse ;  /* 0x0000000d53507c23 */ /* 0x100fe20008000819 */
[----:B------:R-:W-:Y:S01]  /*7ea0*/  @!P3 FMUL R27, R27, 0.5 ;  /* 0x3f0000001b1bb820 */ /* 0x000fe20000400000 */
[----:B--2---:R-:W-:Y:S01]  /*7eb0*/  @!P6 FMUL R56, R56, R56 ;  /* 0x000000383838e220 */ /* 0x004fe20000400000 */
[----:B------:R-:W-:Y:S01]  /*7ec0*/  FSETP.GEU.AND P6, PT, R34, -126, PT ;  /* 0xc2fc00002200780b */ /* 0x000fe20003fce000 */
[--C-:B------:R-:W-:Y:S01]  /*7ed0*/  FFMA R60, R79, UR13, -R25.reuse ;  /* 0x0000000d4f3c7c23 */ /* 0x100fe20008000819 */
[----:B------:R-:W-:Y:S01]  /*7ee0*/  @!P5 FMUL R30, R30, 0.5 ;  /* 0x3f0000001e1ed820 */ /* 0x000fe20000400000 */
[----:B------:R-:W2:Y:S01]  /*7ef0*/  MUFU.EX2 R96, R96 ;  /* 0x0000006000607308 */ /* 0x000ea20000000800 */
[--C-:B------:R-:W-:Y:S01]  /*7f00*/  FFMA R86, R86, UR13, -R25.reuse ;  /* 0x0000000d56567c23 */ /* 0x100fe20008000819 */
[----:B------:R-:W-:Y:S01]  /*7f10*/  FFMA R87, R87, UR13, -R25 ;  /* 0x0000000d57577c23 */ /* 0x000fe20008000819 */
[----:B------:R-:W-:Y:S01]  /*7f20*/  FMUL R84, R84, UR13 ;  /* 0x0000000d54547c20 */ /* 0x000fe20008400000 */
[----:B-1----:R-:W-:Y:S01]  /*7f30*/  @!P4 FMUL R77, R77, R77 ;  /* 0x0000004d4d4dc220 */ /* 0x002fe20000400000 */
[----:B------:R-:W-:-:S03]  /*7f40*/  FSETP.GEU.AND P4, PT, R31, -126, PT ;  /* 0xc2fc00001f00780b */ /* 0x000fc60003f8e000 */
[----:B------:R1:W3:Y:S02]  /*7f50*/  MUFU.EX2 R33, R27 ;  /* 0x0000001b00217308 */ /* 0x0002e40000000800 */
[----:B------:R-:W-:-:S06]  /*7f60*/  @!P6 FMUL R34, R34, 0.5 ;  /* 0x3f0000002222e820 */ /* 0x000fcc0000400000 */
[----:B------:R4:W5:Y:S01]  /*7f70*/  MUFU.EX2 R64, R30 ;  /* 0x0000001e00407308 */ /* 0x0009620000000800 */
[----:B-1----:R-:W-:Y:S01]  /*7f80*/  FFMA R27, R39, UR13, -R25 ;  /* 0x0000000d271b7c23 */ /* 0x002fe20008000819 */
[----:B--2---:R-:W-:Y:S01]  /*7f90*/  @!P2 FMUL R96, R96, R96 ;  /* 0x000000606060a220 */ /* 0x004fe20000400000 */
[----:B------:R-:W-:Y:S01]  /*7fa0*/  FSETP.GEU.AND P2, PT, R29, -126, PT ;  /* 0xc2fc00001d00780b */ /* 0x000fe20003f4e000 */
[----:B------:R-:W-:-:S04]  /*7fb0*/  @!P4 FMUL R31, R31, 0.5 ;  /* 0x3f0000001f1fc820 */ /* 0x000fc80000400000 */
[----:B------:R1:W2:Y:S01]  /*7fc0*/  MUFU.EX2 R68, R34 ;  /* 0x0000002200447308 */ /* 0x0002a20000000800 */
[----:B---3--:R-:W-:Y:S01]  /*7fd0*/  @!P3 FMUL R33, R33, R33 ;  /* 0x000000212121b220 */ /* 0x008fe20000400000 */
[----:B------:R-:W-:Y:S01]  /*7fe0*/  FSETP.GEU.AND P3, PT, R38, -126, PT ;  /* 0xc2fc00002600780b */ /* 0x000fe20003f6e000 */
[----:B----4-:R-:W-:-:S05]  /*7ff0*/  FFMA R30, R43, UR13, -R25 ;  /* 0x0000000d2b1e7c23 */ /* 0x010fca0008000819 */
[----:B------:R3:W4:Y:S01]  /*8000*/  MUFU.EX2 R35, R31 ;  /* 0x0000001f00237308 */ /* 0x0007220000000800 */
[----:B-----5:R-:W-:Y:S01]  /*8010*/  @!P5 FMUL R64, R64, R64 ;  /* 0x000000404040d220 */ /* 0x020fe20000400000 */
[----:B------:R-:W-:Y:S01]  /*8020*/  FSETP.GEU.AND P5, PT, R27, -126, PT ;  /* 0xc2fc00001b00780b */ /* 0x000fe20003fae000 */
[----:B------:R-:W-:Y:S01]  /*8030*/  @!P2 FMUL R29, R29, 0.5 ;  /* 0x3f0000001d1da820 */ /* 0x000fe20000400000 */
[----:B-1----:R-:W-:-:S03]  /*8040*/  FFMA R34, R51, UR13, -R25 ;  /* 0x0000000d33227c23 */ /* 0x002fc60008000819 */
[----:B------:R-:W-:Y:S01]  /*8050*/  @!P3 FMUL R38, R38, 0.5 ;  /* 0x3f0000002626b820 */ /* 0x000fe20000400000 */
[----:B------:R1:W5:Y:S01]  /*8060*/  MUFU.EX2 R39, R29 ;  /* 0x0000001d00277308 */ /* 0x0003620000000800 */
[----:B--2---:R-:W-:Y:S01]  /*8070*/  @!P6 FMUL R68, R68, R68 ;  /* 0x000000444444e220 */ /* 0x004fe20000400000 */
[----:B------:R-:W-:Y:S01]  /*8080*/  FSETP.GEU.AND P6, PT, R30, -126, PT ;  /* 0xc2fc00001e00780b */ /* 0x000fe20003fce000 */
[----:B---3--:R-:W-:-:S04]  /*8090*/  FFMA R31, R47, UR13, -R25 ;  /* 0x0000000d2f1f7c23 */ /* 0x008fc80008000819 */
[----:B------:R-:W-:Y:S01]  /*80a0*/  @!P5 FMUL R27, R27, 0.5 ;  /* 0x3f0000001b1bd820 */ /* 0x000fe20000400000 */
[----:B------:R2:W3:Y:S01]  /*80b0*/  MUFU.EX2 R72, R38 ;  /* 0x0000002600487308 */ /* 0x0004e20000000800 */
[----:B----4-:R-:W-:Y:S01]  /*80c0*/  @!P4 FMUL R35, R35, R35 ;  /* 0x000000232323c220 */ /* 0x010fe20000400000 */
[----:B------:R-:W-:Y:S01]  /*80d0*/  FSETP.GEU.AND P4, PT, R42, -126, PT ;  /* 0xc2fc00002a00780b */ /* 0x000fe20003f8e000 */
[----:B-1----:R-:W-:-:S04]  /*80e0*/  FFMA R29, R46, UR13, -R25 ;  /* 0x0000000d2e1d7c23 */ /* 0x002fc80008000819 */
[----:B------:R-:W-:Y:S01]  /*80f0*/  @!P6 FMUL R30, R30, 0.5 ;  /* 0x3f0000001e1ee820 */ /* 0x000fe20000400000 */
[----:B------:R1:W4:Y:S01]  /*8100*/  MUFU.EX2 R43, R27 ;  /* 0x0000001b002b7308 */ /* 0x0003220000000800 */
[----:B-----5:R-:W-:Y:S01]  /*8110*/  @!P2 FMUL R39, R39, R39 ;  /* 0x000000272727a220 */ /* 0x020fe20000400000 */
[----:B------:R-:W-:Y:S01]  /*8120*/  FSETP.GEU.AND P2, PT, R29, -126, PT ;  /* 0xc2fc00001d00780b */ /* 0x000fe20003f4e000 */
[----:B--2---:R-:W-:-:S04]  /*8130*/  FFMA R38, R71, UR13, -R25 ;  /* 0x0000000d47267c23 */ /* 0x004fc80008000819 */
[----:B------:R-:W-:Y:S01]  /*8140*/  @!P4 FMUL R42, R42, 0.5 ;  /* 0x3f0000002a2ac820 */ /* 0x000fe20000400000 */
[----:B------:R2:W5:Y:S01]  /*8150*/  MUFU.EX2 R47, R30 ;  /* 0x0000001e002f7308 */ /* 0x0005620000000800 */
[----:B-1----:R-:W-:Y:S01]  /*8160*/  FFMA R27, R50, UR13, -R25 ;  /* 0x0000000d321b7c23 */ /* 0x002fe20008000819 */
[----:B---3--:R-:W-:Y:S01]  /*8170*/  @!P3 FMUL R72, R72, R72 ;  /* 0x000000484848b220 */ /* 0x008fe20000400000 */
[----:B------:R-:W-:-:S04]  /*8180*/  FSETP.GEU.AND P3, PT, R31, -126, PT ;  /* 0xc2fc00001f00780b */ /* 0x000fc80003f6e000 */
[----:B------:R-:W-:Y:S01]  /*8190*/  @!P2 FMUL R29, R29, 0.5 ;  /* 0x3f0000001d1da820 */ /* 0x000fe20000400000 */
[----:B------:R-:W1:Y:S01]  /*81a0*/  MUFU.EX2 R46, R42 ;  /* 0x0000002a002e7308 */ /* 0x000e620000000800 */
[----:B----4-:R-:W-:Y:S01]  /*81b0*/  @!P5 FMUL R43, R43, R43 ;  /* 0x0000002b2b2bd220 */ /* 0x010fe20000400000 */
[----:B------:R-:W-:Y:S01]  /*81c0*/  FSETP.GEU.AND P5, PT, R27, -126, PT ;  /* 0xc2fc00001b00780b */ /* 0x000fe20003fae000 */
[----:B--2---:R-:W-:-:S05]  /*81d0*/  FFMA R30, R54, UR13, -R25 ;  /* 0x0000000d361e7c23 */ /* 0x004fca0008000819 */
[----:B------:R-:W-:Y:S01]  /*81e0*/  @!P3 FMUL R31, R31, 0.5 ;  /* 0x3f0000001f1fb820 */ /* 0x000fe20000400000 */
[----:B------:R2:W3:Y:S01]  /*81f0*/  MUFU.EX2 R50, R29 ;  /* 0x0000001d00327308 */ /* 0x0004e20000000800 */
[----:B-----5:R-:W-:Y:S01]  /*8200*/  @!P6 FMUL R47, R47, R47 ;  /* 0x0000002f2f2fe220 */ /* 0x020fe20000400000 */
[----:B------:R-:W-:-:S04]  /*8210*/  FSETP.GEU.AND P6, PT, R30, -126, PT ;  /* 0xc2fc00001e00780b */ /* 0x000fc80003fce000 */
[----:B------:R-:W-:Y:S02]  /*8220*/  @!P5 FMUL R27, R27, 0.5 ;  /* 0x3f0000001b1bd820 */ /* 0x000fe40000400000 */
[----:B------:R4:W5:Y:S01]  /*8230*/  MUFU.EX2 R51, R31 ;  /* 0x0000001f00337308 */ /* 0x0009620000000800 */
[----:B-1----:R-:W-:Y:S01]  /*8240*/  @!P4 FMUL R46, R46, R46 ;  /* 0x0000002e2e2ec220 */ /* 0x002fe20000400000 */
[----:B------:R-:W-:Y:S01]  /*8250*/  FSETP.GEU.AND P4, PT, R34, -126, PT ;  /* 0xc2fc00002200780b */ /* 0x000fe20003f8e000 */
[----:B--2---:R-:W-:-:S04]  /*8260*/  FFMA R29, R55, UR13, -R25 ;  /* 0x0000000d371d7c23 */ /* 0x004fc80008000819 */
[----:B------:R-:W-:Y:S01]  /*8270*/  @!P6 FMUL R30, R30, 0.5 ;  /* 0x3f0000001e1ee820 */ /* 0x000fe20000400000 */
[----:B------:R1:W2:Y:S01]  /*8280*/  MUFU.EX2 R54, R27 ;  /* 0x0000001b00367308 */ /* 0x0002a20000000800 */
[----:B----4-:R-:W-:Y:S01]  /*8290*/  FFMA R31, R58, UR13, -R25 ;  /* 0x0000000d3a1f7c23 */ /* 0x010fe20008000819 */
[----:B---3--:R-:W-:Y:S01]  /*82a0*/  @!P2 FMUL R50, R50, R50 ;  /* 0x000000323232a220 */ /* 0x008fe20000400000 */
[----:B------:R-:W-:-:S04]  /*82b0*/  FSETP.GEU.AND P2, PT, R29, -126, PT ;  /* 0xc2fc00001d00780b */ /* 0x000fc80003f4e000 */
[----:B------:R-:W-:Y:S01]  /*82c0*/  @!P4 FMUL R34, R34, 0.5 ;  /* 0x3f0000002222c820 */ /* 0x000fe20000400000 */
[----:B------:R3:W4:Y:S01]  /*82d0*/  MUFU.EX2 R58, R30 ;  /* 0x0000001e003a7308 */ /* 0x0007220000000800 */
[----:B-1----:R-:W-:Y:S01]  /*82e0*/  FFMA R27, R59, UR13, -R25 ;  /* 0x0000000d3b1b7c23 */ /* 0x002fe20008000819 */
[----:B-----5:R-:W-:Y:S01]  /*82f0*/  @!P3 FMUL R51, R51, R51 ;  /* 0x000000333333b220 */ /* 0x020fe20000400000 */
[----:B------:R-:W-:-:S05]  /*8300*/  FSETP.GEU.AND P3, PT, R31, -126, PT ;  /* 0xc2fc00001f00780b */ /* 0x000fca0003f6e000 */
[----:B------:R1:W5:Y:S01]  /*8310*/  MUFU.EX2 R55, R34 ;  /* 0x0000002200377308 */ /* 0x0003620000000800 */
[----:B--2---:R-:W-:Y:S01]  /*8320*/  @!P5 FMUL R54, R54, R54 ;  /* 0x000000363636d220 */ /* 0x004fe20000400000 */
[----:B------:R-:W-:Y:S01]  /*8330*/  FSETP.GEU.AND P5, PT, R27, -126, PT ;  /* 0xc2fc00001b00780b */ /* 0x000fe20003fae000 */
[----:B------:R-:W-:Y:S01]  /*8340*/  @!P2 FMUL R29, R29, 0.5 ;  /* 0x3f0000001d1da820 */ /* 0x000fe20000400000 */
[----:B---3--:R-:W-:-:S04]  /*8350*/  FFMA R30, R63, UR13, -R25 ;  /* 0x0000000d3f1e7c23 */ /* 0x008fc80008000819 */
[----:B------:R-:W-:Y:S01]  /*8360*/  @!P3 FMUL R31, R31, 0.5 ;  /* 0x3f0000001f1fb820 */ /* 0x000fe20000400000 */
[----:B------:R2:W3:Y:S01]  /*8370*/  MUFU.EX2 R59, R29 ;  /* 0x0000001d003b7308 */ /* 0x0004e20000000800 */
[----:B----4-:R-:W-:Y:S01]  /*8380*/  @!P6 FMUL R58, R58, R58 ;  /* 0x0000003a3a3ae220 */ /* 0x010fe20000400000 */
[----:B-1----:R-:W-:Y:S01]  /*8390*/  FFMA R34, R62, UR13, -R25 ;  /* 0x0000000d3e227c23 */ /* 0x002fe20008000819 */
[----:B------:R-:W-:-:S03]  /*83a0*/  FSETP.GEU.AND P6, PT, R30, -126, PT ;  /* 0xc2fc00001e00780b */ /* 0x000fc60003fce000 */
[----:B------:R-:W-:Y:S02]  /*83b0*/  @!P5 FMUL R27, R27, 0.5 ;  /* 0x3f0000001b1bd820 */ /* 0x000fe40000400000 */
[----:B------:R1:W4:Y:S01]  /*83c0*/  MUFU.EX2 R81, R31 ;  /* 0x0000001f00517308 */ /* 0x0003220000000800 */
[----:B-----5:R-:W-:Y:S01]  /*83d0*/  @!P4 FMUL R55, R55, R55 ;  /* 0x000000373737c220 */ /* 0x020fe20000400000 */
[----:B------:R-:W-:Y:S01]  /*83e0*/  FSETP.GEU.AND P4, PT, R34, -126, PT ;  /* 0xc2fc00002200780b */ /* 0x000fe20003f8e000 */
[----:B--2---:R-:W-:-:S05]  /*83f0*/  FFMA R29, R66, UR13, -R25 ;  /* 0x0000000d421d7c23 */ /* 0x004fca0008000819 */
[----:B------:R2:W5:Y:S01]  /*8400*/  MUFU.EX2 R62, R27 ;  /* 0x0000001b003e7308 */ /* 0x0005620000000800 */
[----:B------:R-:W-:Y:S01]  /*8410*/  @!P6 FMUL R30, R30, 0.5 ;  /* 0x3f0000001e1ee820 */ /* 0x000fe20000400000 */
[----:B-1----:R-:W-:Y:S01]  /*8420*/  FFMA R31, R67, UR13, -R25 ;  /* 0x0000000d431f7c23 */ /* 0x002fe20008000819 */
[----:B---3--:R-:W-:Y:S01]  /*8430*/  @!P2 FMUL R59, R59, R59 ;  /* 0x0000003b3b3ba220 */ /* 0x008fe20000400000 */
[----:B------:R-:W-:-:S03]  /*8440*/  FSETP.GEU.AND P2, PT, R29, -126, PT ;  /* 0xc2fc00001d00780b */ /* 0x000fc60003f4e000 */
[----:B------:R-:W-:Y:S01]  /*8450*/  @!P4 FMUL R34, R34, 0.5 ;  /* 0x3f0000002222c820 */ /* 0x000fe20000400000 */
[----:B------:R1:W3:Y:S01]  /*8460*/  MUFU.EX2 R66, R30 ;  /* 0x0000001e00427308 */ /* 0x0002e20000000800 */
[----:B--2---:R-:W-:Y:S01]  /*8470*/  FFMA R27, R70, UR13, -R25 ;  /* 0x0000000d461b7c23 */ /* 0x004fe20008000819 */
[----:B----4-:R-:W-:Y:S01]  /*8480*/  @!P3 FMUL R81, R81, R81 ;  /* 0x000000515151b220 */ /* 0x010fe20000400000 */
[----:B------:R-:W-:-:S05]  /*8490*/  FSETP.GEU.AND P3, PT, R31, -126, PT ;  /* 0xc2fc00001f00780b */ /* 0x000fca0003f6e000 */
[----:B------:R2:W4:Y:S01]  /*84a0*/  MUFU.EX2 R63, R34 ;  /* 0x00000022003f7308 */ /* 0x0005220000000800 */
[----:B-----5:R-:W-:Y:S01]  /*84b0*/  @!P5 FMUL R62, R62, R62 ;  /* 0x0000003e3e3ed220 */ /* 0x020fe20000400000 */
[----:B------:R-:W-:Y:S01]  /*84c0*/  FSETP.GEU.AND P5, PT, R27, -126, PT ;  /* 0xc2fc00001b00780b */ /* 0x000fe20003fae000 */
[----:B------:R-:W-:Y:S01]  /*84d0*/  @!P2 FMUL R29, R29, 0.5 ;  /* 0x3f0000001d1da820 */ /* 0x000fe20000400000 */
[----:B-1----:R-:W-:-:S04]  /*84e0*/  FFMA R30, R75, UR13, -R25 ;  /* 0x0000000d4b1e7c23 */ /* 0x002fc80008000819 */
[----:B------:R-:W-:Y:S01]  /*84f0*/  @!P3 FMUL R31, R31, 0.5 ;  /* 0x3f0000001f1fb820 */ /* 0x000fe20000400000 */
[----:B--2---:R-:W-:Y:S01]  /*8500*/  FFMA R34, R74, UR13, -R25 ;  /* 0x0000000d4a227c23 */ /* 0x004fe20008000819 */
[----:B------:R1:W2:Y:S01]  /*8510*/  MUFU.EX2 R67, R29 ;  /* 0x0000001d00437308 */ /* 0x0002a20000000800 */
[----:B---3--:R-:W-:Y:S01]  /*8520*/  @!P6 FMUL R66, R66, R66 ;  /* 0x000000424242e220 */ /* 0x008fe20000400000 */
[----:B------:R-:W-:Y:S01]  /*8530*/  FADD R25, R19, R44 ;  /* 0x0000002c13197221 */ /* 0x000fe20000000000 */
[----:B------:R-:W-:Y:S02]  /*8540*/  F2FP.F16.F32.PACK_AB R44, R44, R57 ;  /* 0x000000392c2c723e */ /* 0x000fe400000000ff */
[----:B------:R-:W-:Y:S01]  /*8550*/  @!P5 FMUL R27, R27, 0.5 ;  /* 0x3f0000001b1bd820 */ /* 0x000fe20000400000 */
[----:B------:R-:W-:Y:S01]  /*8560*/  FSETP.GEU.AND P6, PT, R34, -126, PT ;  /* 0xc2fc00002200780b */ /* 0x000fe20003fce000 */
[----:B----4-:R-:W-:Y:S01]  /*8570*/  @!P4 FMUL R63, R63, R63 ;  /* 0x0000003f3f3fc220 */ /* 0x010fe20000400000 */
[----:B------:R-:W3:Y:S01]  /*8580*/  MUFU.EX2 R70, R31 ;  /* 0x0000001f00467308 */ /* 0x000ee20000000800 */
[----:B------:R-:W-:Y:S01]  /*8590*/  FSETP.GEU.AND P4, PT, R38, -126, PT ;  /* 0xc2fc00002600780b */ /* 0x000fe20003f8e000 */
[----:B-1----:R-:W-:Y:S01]  /*85a0*/  FADD R29, R10, R11 ;  /* 0x0000000b0a1d7221 */ /* 0x002fe20000000000 */
[----:B------:R-:W-:Y:S01]  /*85b0*/  FADD R11, R28, R57 ;  /* 0x000000391c0b7221 */ /* 0x000fe20000000000 */
[----:B------:R-:W-:Y:S01]  /*85c0*/  FADD R10, R13, R40 ;  /* 0x000000280d0a7221 */ /* 0x000fe20000000000 */
[----:B------:R-:W-:-:S02]  /*85d0*/  F2FP.F16.F32.PACK_AB R40, R40, R49 ;  /* 0x000000312828723e */ /* 0x000fc400000000ff */
[----:B------:R-:W-:Y:S01]  /*85e0*/  F2FP.F16.F32.PACK_AB R28, R19, R28 ;  /* 0x0000001c131c723e */ /* 0x000fe200000000ff */
[----:B------:R1:W4:Y:S01]  /*85f0*/  MUFU.EX2 R71, R27 ;  /* 0x0000001b00477308 */ /* 0x0003220000000800 */
[----:B--2---:R-:W-:Y:S01]  /*8600*/  @!P2 FMUL R67, R67, R67 ;  /* 0x000000434343a220 */ /* 0x004fe20000400000 */
[----:B------:R-:W-:Y:S01]  /*8610*/  FSETP.GEU.AND P2, PT, R30, -126, PT ;  /* 0xc2fc00001e00780b */ /* 0x000fe20003f4e000 */
[----:B------:R-:W-:Y:S02]  /*8620*/  @!P6 FMUL R34, R34, 0.5 ;  /* 0x3f0000002222e820 */ /* 0x000fe40000400000 */
[----:B------:R-:W-:Y:S01]  /*8630*/  FADD R85, R68, R67 ;  /* 0x0000004344557221 */ /* 0x000fe20000000000 */
[----:B------:R-:W-:Y:S02]  /*8640*/  @!P4 FMUL R38, R38, 0.5 ;  /* 0x3f0000002626c820 */ /* 0x000fe40000400000 */
[----:B------:R2:W5:Y:S01]  /*8650*/  MUFU.EX2 R75, R34 ;  /* 0x00000022004b7308 */ /* 0x0005620000000800 */
[----:B---3--:R-:W-:Y:S01]  /*8660*/  @!P3 FMUL R70, R70, R70 ;  /* 0x000000464646b220 */ /* 0x008fe20000400000 */
[----:B------:R-:W-:Y:S01]  /*8670*/  FSETP.GEU.AND P3, PT, R78, -126, PT ;  /* 0xc2fc00004e00780b */ /* 0x000fe20003f6e000 */
[----:B-1----:R-:W-:Y:S01]  /*8680*/  FADD R27, R23, R48 ;  /* 0x00000030171b7221 */ /* 0x002fe20000000000 */
[----:B------:R-:W-:-:S03]  /*8690*/  F2FP.F16.F32.PACK_AB R48, R48, R65 ;  /* 0x000000413030723e */ /* 0x000fc600000000ff */
[----:B------:R-:W-:Y:S01]  /*86a0*/  @!P2 FMUL R30, R30, 0.5 ;  /* 0x3f0000001e1ea820 */ /* 0x000fe20000400000 */
[----:B------:R-:W-:Y:S01]  /*86b0*/  MUFU.EX2 R74, R38 ;  /* 0x00000026004a7308 */ /* 0x000fe20000000800 */
[----:B----4-:R-:W-:Y:S01]  /*86c0*/  @!P5 FMUL R71, R71, R71 ;  /* 0x000000474747d220 */ /* 0x010fe20000400000 */
[----:B------:R-:W-:Y:S01]  /*86d0*/  FSETP.GEU.AND P5, PT, R82, -126, PT ;  /* 0xc2fc00005200780b */ /* 0x000fe20003fae000 */
[----:B--2---:R-:W-:Y:S01]  /*86e0*/  FADD R34, R41, R52 ;  /* 0x0000003429227221 */ /* 0x004fe20000000000 */
[----:B------:R-:W-:Y:S01]  /*86f0*/  FADD R27, R10, R27 ;  /* 0x0000001b0a1b7221 */ /* 0x000fe20000000000 */
[----:B------:R-:W-:Y:S01]  /*8700*/  FADD R10, R26, R53 ;  /* 0x000000351a0a7221 */ /* 0x000fe20000000000 */
[----:B------:R-:W-:Y:S01]  /*8710*/  F2FP.F16.F32.PACK_AB R26, R17, R26 ;  /* 0x0000001a111a723e */ /* 0x000fe200000000ff */
[----:B------:R-:W-:Y:S01]  /*8720*/  @!P3 FMUL R78, R78, 0.5 ;  /* 0x3f0000004e4eb820 */ /* 0x000fe20000400000 */
[----:B------:R1:W2:Y:S01]  /*8730*/  MUFU.EX2 R76, R30 ;  /* 0x0000001e004c7308 */ /* 0x0002a20000000800 */
[----:B-----5:R-:W-:Y:S01]  /*8740*/  @!P6 FMUL R75, R75, R75 ;  /* 0x0000004b4b4be220 */ /* 0x020fe20000400000 */
[----:B------:R-:W-:Y:S01]  /*8750*/  FSETP.GEU.AND P6, PT, R80, -126, PT ;  /* 0xc2fc00005000780b */ /* 0x000fe20003fce000 */
[----:B------:R-:W-:Y:S01]  /*8760*/  FADD R34, R25, R34 ;  /* 0x0000002219227221 */ /* 0x000fe20000000000 */
[----:B------:R-:W-:Y:S01]  /*8770*/  FADD R25, R14, R69 ;  /* 0x000000450e197221 */ /* 0x000fe20000000000 */
[----:B------:R-:W-:Y:S01]  /*8780*/  FADD R97, R46, R75 ;  /* 0x0000004b2e617221 */ /* 0x000fe20000000000 */
[----:B------:R-:W-:Y:S01]  /*8790*/  F2FP.F16.F32.PACK_AB R52, R52, R73 ;  /* 0x000000493434723e */ /* 0x000fe200000000ff */
[----:B------:R-:W-:Y:S01]  /*87a0*/  @!P5 FMUL R82, R82, 0.5 ;  /* 0x3f0000005252d820 */ /* 0x000fe20000400000 */
[----:B------:R-:W3:Y:S01]  /*87b0*/  MUFU.EX2 R79, R78 ;  /* 0x0000004e004f7308 */ /* 0x000ee20000000800 */
[----:B-1----:R-:W-:Y:S01]  /*87c0*/  FADD R30, R36, R73 ;  /* 0x00000049241e7221 */ /* 0x002fe20000000000 */
[----:B------:R-:W-:Y:S01]  /*87d0*/  FADD R31, R10, R25 ;  /* 0x000000190a1f7221 */ /* 0x000fe20000000000 */
        /* <DEDUP_REMOVED lines=9> */
[----:B------:R-:W-:Y:S01]  /*8870*/  @!P4 FMUL R74, R74, R74 ;  /* 0x0000004a4a4ac220 */ /* 0x000fe20000400000 */
[----:B------:R-:W-:Y:S01]  /*8880*/  FSETP.GEU.AND P4, PT, R84, -126, PT ;  /* 0xc2fc00005400780b */ /* 0x000fe20003f8e000 */
[----:B------:R-:W-:Y:S01]  /*8890*/  FADD R25, R10, R25 ;  /* 0x000000190a197221 */ /* 0x000fe20000000000 */
[----:B------:R-:W-:Y:S01]  /*88a0*/  FADD R42, R11, R30 ;  /* 0x0000001e0b2a7221 */ /* 0x000fe20000000000 */
[----:B------:R-:W2:Y:S01]  /*88b0*/  MUFU.EX2 R80, R80 ;  /* 0x0000005000507308 */ /* 0x000ea20000000800 */
[----:B---3--:R-:W-:Y:S01]  /*88c0*/  @!P3 FMUL R79, R79, R79 ;  /* 0x0000004f4f4fb220 */ /* 0x008fe20000400000 */
[----:B------:R-:W-:Y:S01]  /*88d0*/  FSETP.GEU.AND P3, PT, R86, -126, PT ;  /* 0xc2fc00005600780b */ /* 0x000fe20003f6e000 */
[----:B------:R-:W-:Y:S01]  /*88e0*/  FADD R11, R21, R20 ;  /* 0x00000014150b7221 */ /* 0x000fe20000000000 */
[----:B------:R-:W-:Y:S01]  /*88f0*/  FADD R30, R45, R56 ;  /* 0x000000382d1e7221 */ /* 0x000fe20000000000 */
[----:B------:R-:W-:Y:S01]  /*8900*/  FADD R10, R96, R81 ;  /* 0x00000051600a7221 */ /* 0x000fe20000000000 */
[----:B-1----:R-:W-:Y:S01]  /*8910*/  FADD R82, R33, R62 ;  /* 0x0000003e21527221 */ /* 0x002fe20000000000 */
[----:B------:R-:W-:Y:S01]  /*8920*/  @!P2 FMUL R60, R60, 0.5 ;  /* 0x3f0000003c3ca820 */ /* 0x000fe20000400000 */
[----:B------:R-:W-:Y:S01]  /*8930*/  FADD R30, R11, R30 ;  /* 0x0000001e0b1e7221 */ /* 0x000fe20000000000 */
[----:B----4-:R-:W-:Y:S01]  /*8940*/  @!P5 FMUL R83, R83, R83 ;  /* 0x000000535353d220 */ /* 0x010fe20000400000 */
[----:B------:R-:W-:Y:S01]  /*8950*/  FSETP.GEU.AND P5, PT, R87, -126, PT ;  /* 0xc2fc00005700780b */ /* 0x000fe20003fae000 */
[----:B------:R-:W-:Y:S01]  /*8960*/  FADD R99, R47, R76 ;  /* 0x0000004c2f637221 */ /* 0x000fe20000000000 */
[----:B------:R-:W-:Y:S01]  /*8970*/  FADD R100, R10, R97 ;  /* 0x000000610a647221 */ /* 0x000fe20000000000 */
[----:B------:R-:W1:Y:S01]  /*8980*/  MUFU.EX2 R60, R60 ;  /* 0x0000003c003c7308 */ /* 0x000e620000000800 */
[----:B------:R-:W-:Y:S01]  /*8990*/  FADD R98, R54, R83 ;  /* 0x0000005336627221 */ /* 0x000fe20000000000 */
[----:B------:R-:W-:Y:S01]  /*89a0*/  @!P3 FMUL R86, R86, 0.5 ;  /* 0x3f0000005656b820 */ /* 0x000fe20000400000 */
[----:B------:R-:W-:Y:S01]  /*89b0*/  FADD R10, R64, R63 ;  /* 0x0000003f400a7221 */ /* 0x000fe20000000000 */
[----:B--2---:R-:W-:Y:S01]  /*89c0*/  @!P6 FMUL R80, R80, R80 ;  /* 0x000000505050e220 */ /* 0x004fe20000400000 */
[----:B------:R-:W-:Y:S01]  /*89d0*/  FSETP.GEU.AND P6, PT, R15, -126, PT ;  /* 0xc2fc00000f00780b */ /* 0x000fe20003fce000 */
[----:B------:R-:W-:Y:S01]  /*89e0*/  FADD R103, R85, R98 ;  /* 0x0000006255677221 */ /* 0x000fe20000000000 */
[----:B------:R-:W-:Y:S01]  /*89f0*/  FADD R85, R50, R79 ;  /* 0x0000004f32557221 */ /* 0x000fe20000000000 */
[----:B------:R2:W3:Y:S01]  /*8a00*/  MUFU.EX2 R11, R86 ;  /* 0x00000056000b7308 */ /* 0x0004e20000000800 */
[----:B------:R-:W-:Y:S01]  /*8a10*/  FADD R99, R82, R99 ;  /* 0x0000006352637221 */ /* 0x000fe20000000000 */
[----:B------:R-:W-:Y:S01]  /*8a20*/  @!P5 FMUL R87, R87, 0.5 ;  /* 0x3f0000005757d820 */ /* 0x000fe20000400000 */
[----:B------:R-:W-:Y:S01]  /*8a30*/  FADD R82, R39, R70 ;  /* 0x0000004627527221 */ /* 0x000fe20000000000 */
[----:B------:R-:W-:Y:S01]  /*8a40*/  FADD R97, R55, R80 ;  /* 0x0000005037617221 */ /* 0x000fe20000000000 */
[----:B------:R-:W-:Y:S01]  /*8a50*/  @!P4 FMUL R84, R84, 0.5 ;  /* 0x3f0000005454c820 */ /* 0x000fe20000400000 */
[----:B------:R-:W-:Y:S01]  /*8a60*/  FADD R101, R10, R85 ;  /* 0x000000550a657221 */ /* 0x000fe20000000000 */
[----:B------:R-:W-:Y:S01]  /*8a70*/  FADD R85, R72, R71 ;  /* 0x0000004748557221 */ /* 0x000fe20000000000 */
[----:B------:R4:W5:Y:S01]  /*8a80*/  MUFU.EX2 R78, R87 ;  /* 0x00000057004e7308 */ /* 0x0009620000000800 */
[----:B-1----:R-:W-:Y:S01]  /*8a90*/  @!P2 FMUL R60, R60, R60 ;  /* 0x0000003c3c3ca220 */ /* 0x002fe20000400000 */
[----:B------:R-:W-:Y:S01]  /*8aa0*/  @!P6 FMUL R15, R15, 0.5 ;  /* 0x3f0000000f0fe820 */ /* 0x000fe20000400000 */
[----:B------:R-:W-:Y:S01]  /*8ab0*/  FADD R102, R82, R97 ;  /* 0x0000006152667221 */ /* 0x000fe20000000000 */
[----:B------:R-:W-:Y:S01]  /*8ac0*/  FADD R82, R35, R66 ;  /* 0x0000004223527221 */ /* 0x000fe20000000000 */
[----:B--2---:R-:W-:Y:S01]  /*8ad0*/  FADD R86, R43, R74 ;  /* 0x0000004a2b567221 */ /* 0x004fe20000000000 */
[----:B------:R-:W-:Y:S01]  /*8ae0*/  FADD R29, R29, R38 ;  /* 0x000000261d1d7221 */ /* 0x000fe20000000000 */
[----:B------:R-:W-:Y:S01]  /*8af0*/  FADD R27, R27, R34 ;  /* 0x000000221b1b7221 */ /* 0x000fe20000000000 */
[----:B------:R-:W1:Y:S01]  /*8b00*/  MUFU.EX2 R10, R15 ;  /* 0x0000000f000a7308 */ /* 0x000e620000000800 */
[----:B---3--:R-:W-:Y:S01]  /*8b10*/  @!P3 FMUL R11, R11, R11 ;  /* 0x0000000b0b0bb220 */ /* 0x008fe20000400000 */
[----:B----4-:R-:W-:Y:S01]  /*8b20*/  FADD R87, R51, R60 ;  /* 0x0000003c33577221 */ /* 0x010fe20000000000 */
[----:B------:R-:W-:Y:S01]  /*8b30*/  FADD R42, R31, R42 ;  /* 0x0000002a1f2a7221 */ /* 0x000fe20000000000 */
[----:B------:R-:W-:Y:S01]  /*8b40*/  FADD R30, R25, R30 ;  /* 0x0000001e191e7221 */ /* 0x000fe20000000000 */
[----:B------:R-:W-:Y:S01]  /*8b50*/  FADD R98, R58, R11 ;  /* 0x0000000b3a627221 */ /* 0x000fe20000000000 */
[----:B------:R-:W-:Y:S01]  /*8b60*/  FADD R82, R82, R87 ;  /* 0x0000005752527221 */ /* 0x000fe20000000000 */
[----:B------:R-:W-:Y:S01]  /*8b70*/  FADD R100, R100, R103 ;  /* 0x0000006764647221 */ /* 0x000fe20000000000 */
[----:B------:R-:W2:Y:S01]  /*8b80*/  MUFU.EX2 R15, R84 ;  /* 0x00000054000f7308 */ /* 0x000ea20000000800 */
[----:B-----5:R-:W-:Y:S01]  /*8b90*/  @!P5 FMUL R78, R78, R78 ;  /* 0x0000004e4e4ed220 */ /* 0x020fe20000400000 */
[----:B------:R-:W-:Y:S01]  /*8ba0*/  FADD R98, R85, R98 ;  /* 0x0000006255627221 */ /* 0x000fe20000000000 */
[----:B------:R-:W-:Y:S01]  /*8bb0*/  FADD R99, R99, R102 ;  /* 0x0000006663637221 */ /* 0x000fe20000000000 */
[----:B------:R-:W-:Y:S01]  /*8bc0*/  FADD R30, R27, R30 ;  /* 0x0000001e1b1e7221 */ /* 0x000fe20000000000 */
[----:B------:R-:W-:Y:S01]  /*8bd0*/  FADD R97, R59, R78 ;  /* 0x0000004e3b617221 */ /* 0x000fe20000000000 */
[----:B------:R-:W-:Y:S01]  /*8be0*/  FADD R101, R101, R98 ;  /* 0x0000006265657221 */ /* 0x000fe20000000000 */
[----:B------:R-:W-:Y:S01]  /*8bf0*/  FADD R29, R29, R42 ;  /* 0x0000002a1d1d7221 */ /* 0x000fe20000000000 */
[----:B------:R-:W-:Y:S01]  /*8c00*/  F2FP.F16.F32.PACK_AB R25, R33, R96 ;  /* 0x000000602119723e */ /* 0x000fe200000000ff */
[----:B------:R-:W-:Y:S01]  /*8c10*/  FADD R97, R86, R97 ;  /* 0x0000006156617221 */ /* 0x000fe20000000000 */
[----:B------:R-:W-:Y:S01]  /*8c20*/  FADD R100, R100, R101 ;  /* 0x0000006564647221 */ /* 0x000fe20000000000 */
[----:B------:R-:W-:Y:S01]  /*8c30*/  FADD R29, R29, R30 ;  /* 0x0000001e1d1d7221 */ /* 0x000fe20000000000 */
[----:B-1----:R-:W-:Y:S01]  /*8c40*/  @!P6 FMUL R10, R10, R10 ;  /* 0x0000000a0a0ae220 */ /* 0x002fe20000400000 */
[----:B------:R-:W-:Y:S01]  /*8c50*/  FADD R82, R82, R97 ;  /* 0x0000006152527221 */ /* 0x000fe20000000000 */
[----:B------:R-:W-:-:S02]  /*8c60*/  F2FP.F16.F32.PACK_AB R27, R35, R64 ;  /* 0x00000040231b723e */ /* 0x000fc400000000ff */
[----:B------:R-:W-:Y:S01]  /*8c70*/  FFMA R3, R10, R3, R29 ;  /* 0x000000030a037223 */ /* 0x000fe2000000001d */
[----:B------:R-:W-:Y:S01]  /*8c80*/  FADD R99, R99, R82 ;  /* 0x0000005263637221 */ /* 0x000fe20000000000 */
[----:B------:R-:W-:Y:S01]  /*8c90*/  SHF.L.U32 R82, R9, 0x1f, RZ ;  /* 0x0000001f09527819 */ /* 0x000fe200000006ff */
[----:B--2---:R-:W-:Y:S01]  /*8ca0*/  @!P4 FMUL R15, R15, R15 ;  /* 0x0000000f0f0fc220 */ /* 0x004fe20000400000 */
[----:B------:R-:W-:Y:S01]  /*8cb0*/  F2FP.F16.F32.PACK_AB R34, R37, R14 ;  /* 0x0000000e2522723e */ /* 0x000fe200000000ff */
[----:B------:R-:W-:Y:S01]  /*8cc0*/  FADD R100, R100, R99 ;  /* 0x0000006364647221 */ /* 0x000fe20000000000 */
[----:B------:R1:W2:Y:S01]  /*8cd0*/  SYNCS.PHASECHK.TRANS64.TRYWAIT P2, [UR6+0x6000], R82 ;  /* 0x00600052ff0075a7 */ /* 0x0002a20008040146 */
[----:B------:R-:W-:Y:S01]  /*8ce0*/  F2FP.F16.F32.PACK_AB R29, R39, R68 ;  /* 0x00000044271d723e */ /* 0x000fe200000000ff */
[----:B------:R-:W-:Y:S01]  /*8cf0*/  FMUL R88, R88, R10 ;  /* 0x0000000a58587220 */ /* 0x000fe20000400000 */
[----:B------:R-:W-:Y:S01]  /*8d00*/  F2FP.F16.F32.PACK_AB R31, R43, R72 ;  /* 0x000000482b1f723e */ /* 0x000fe200000000ff */
[----:B------:R-:W-:Y:S01]  /*8d10*/  FFMA R4, R15, R4, R100 ;  /* 0x000000040f047223 */ /* 0x000fe20000000064 */
[----:B------:R-:W-:Y:S01]  /*8d20*/  F2FP.F16.F32.PACK_AB R33, R47, R46 ;  /* 0x0000002e2f21723e */ /* 0x000fe200000000ff */
[----:B------:R-:W-:Y:S01]  /*8d30*/  FMUL R89, R89, R10 ;  /* 0x0000000a59597220 */ /* 0x000fe20000400000 */
        /* <DEDUP_REMOVED lines=9> */
[-C--:B------:R-:W-:Y:S01]  /*8dd0*/  FMUL R94, R94, R15.reuse ;  /* 0x0000000f5e5e7220 */ /* 0x080fe20000400000 */
        /* <DEDUP_REMOVED lines=12> */
[----:B------:R-:W-:Y:S01]  /*8ea0*/  F2FP.F16.F32.PACK_AB R54, R56, R77 ;  /* 0x0000004d3836723e */ /* 0x000fe200000000ff */
[----:B-12---:R-:W-:Y:S06]  /*8eb0*/  @!P0 BRA `(.L_x_39) ;  /* 0x0000000000048947 */ /* 0x006fec0003800000 */
[----:B------:R-:W-:Y:S01]  /*8ec0*/  BPT.TRAP 0x1 ;  /* 0x000000040000795c */ /* 0x000fe20000300000 */
.L_x_39:
[----:B------:R-:W-:Y:S05]  /*8ed0*/  @P2 BRA `(.L_x_40) ;  /* 0x0000000000082947 */ /* 0x000fea0003800000 */
[----:B------:R-:W1:Y:S02]  /*8ee0*/  SYNCS.PHASECHK.TRANS64.TRYWAIT P2, [UR6+0x6000], R82 ;  /* 0x00600052ff0075a7 */ /* 0x000e640008040146 */
[----:B-1----:R-:W-:Y:S05]  /*8ef0*/  @!P2 BRA `(.L_x_41) ;  /* 0x0000002400a0a947 */ /* 0x002fea0003800000 */
.L_x_40:
        /* <DEDUP_REMOVED lines=49> */
.L_x_42:
[----:B------:R-:W-:-:S04]  /*9210*/  ULEA UR6, UR9, UR38, 0x3 ;  /* 0x0000002609067291 */ /* 0x000fc8000f8e183f */
[----:B------:R-:W-:-:S04]  /*9220*/  UIADD3 UR6, UR6, 0x6028, URZ ;  /* 0x0000602806067890 */ /* 0x000fc8000fffe03f */
[----:B------:R-:W-:-:S09]  /*9230*/  UPRMT UR6, URZ, 0x654, UR6 ;  /* 0x000006543f067896 */ /* 0x000fd20008000006 */
[----:B------:R-:W-:Y:S01]  /*9240*/  SYNCS.ARRIVE.TRANS64.RED.A1T0 RZ, [UR6], RZ ;  /* 0x000000ffffff79a7 */ /* 0x000fe20008100406 */
[----:B------:R-:W-:Y:S05]  /*9250*/  @P1 BRA `(.L_x_43) ;  /* 0x0000000000041947 */ /* 0x000fea0003800000 */
[----:B------:R-:W-:Y:S01]  /*9260*/  BPT.TRAP 0x1 ;  /* 0x000000040000795c */ /* 0x000fe20000300000 */
.L_x_43:
[----:B------:R-:W-:-:S04]  /*9270*/  UIADD3 UR9, UR9, 0x1, URZ ;  /* 0x0000000109097890 */ /* 0x000fc8000fffe03f */
[----:B------:R-:W-:-:S04]  /*9280*/  UISETP.NE.AND UP0, UPT, UR9, 0x5, UPT ;  /* 0x000000050900788c */ /* 0x000fc8000bf05270 */
[----:B------:R-:W-:Y:S01]  /*9290*/  USEL UR9, UR9, URZ, UP0 ;  /* 0x0000003f09097287 */ /* 0x000fe20008000000 */
[----:B------:R-:W-:Y:S11]  /*92a0*/  @!P0 BRA `(.L_x_44) ;  /* 0x0000000000048947 */ /* 0x000ff60003800000 */
[----:B------:R-:W-:Y:S01]  /*92b0*/  BPT.TRAP 0x1 ;  /* 0x000000040000795c */ /* 0x000fe20000300000 */
.L_x_44:
[----:B------:R-:W-:-:S04]  /*92c0*/  ULEA UR6, UR9, UR38, 0x3 ;  /* 0x0000002609067291 */ /* 0x000fc8000f8e183f */
[----:B------:R-:W-:-:S04]  /*92d0*/  UIADD3 UR6, UR6, 0x6028, URZ ;  /* 0x0000602806067890 */ /* 0x000fc8000fffe03f */
[----:B------:R-:W-:-:S09]  /*92e0*/  UPRMT UR6, URZ, 0x654, UR6 ;  /* 0x000006543f067896 */ /* 0x000fd20008000006 */
[----:B------:R-:W-:Y:S01]  /*92f0*/  SYNCS.ARRIVE.TRANS64.RED.A1T0 RZ, [UR6], RZ ;  /* 0x000000ffffff79a7 */ /* 0x000fe20008100406 */
[----:B------:R-:W-:Y:S05]  /*9300*/  @P1 BRA `(.L_x_45) ;  /* 0x0000000000041947 */ /* 0x000fea0003800000 */
[----:B------:R-:W-:Y:S01]  /*9310*/  BPT.TRAP 0x1 ;  /* 0x000000040000795c */ /* 0x000fe20000300000 */
.L_x_45:
[----:B------:R-:W-:Y:S01]  /*9320*/  UIADD3 UR11, UR11, 0x1, URZ ;  /* 0x000000010b0b7890 */ /* 0x000fe2000fffe03f */
[C---:B------:R-:W-:Y:S01]  /*9330*/  ISETP.GT.AND P2, PT, R8.reuse, 0x1, PT ;  /* 0x000000010800780c */ /* 0x040fe20003f44270 */
[----:B------:R-:W-:Y:S01]  /*9340*/  UIADD3 UR9, UR9, 0x1, URZ ;  /* 0x0000000109097890 */ /* 0x000fe2000fffe03f */
[----:B------:R-:W-:Y:S01]  /*9350*/  VIADD R8, R8, 0xffffffff ;  /* 0xffffffff08087836 */ /* 0x000fe20000000000 */
[----:B------:R-:W-:Y:S01]  /*9360*/  UISETP.NE.AND UP1, UPT, UR11, 0x5, UPT ;  /* 0x000000050b00788c */ /* 0x000fe2000bf25270 */
[----:B------:R-:W-:Y:S01]  /*9370*/  VIADD R7, R7, 0x80 ;  /* 0x0000008007077836 */ /* 0x000fe20000000000 */
[----:B------:R-:W-:Y:S01]  /*9380*/  UISETP.NE.AND UP0, UPT, UR9, 0x5, UPT ;  /* 0x000000050900788c */ /* 0x000fe2000bf05270 */
[----:B------:R-:W-:Y:S01]  /*9390*/  MOV R10, R5 ;  /* 0x00000005000a7202 */ /* 0x000fe20000000f00 */
[----:B------:R-:W-:Y:S01]  /*93a0*/  USEL UR6, URZ, 0x1, UP1 ;  /* 0x000000013f067887 */ /* 0x000fe20008800000 */
[----:B------:R-:W-:Y:S01]  /*93b0*/  IMAD.MOV.U32 R11, RZ, RZ, R6 ;  /* 0x000000ffff0b7224 */ /* 0x000fe200078e0006 */
[----:B------:R-:W-:-:S02]  /*93c0*/  USEL UR9, UR9, URZ, UP0 ;  /* 0x0000003f09097287 */ /* 0x000fc40008000000 */
[----:B------:R-:W-:Y:S02]  /*93d0*/  USEL UR11, UR11, URZ, UP1 ;  /* 0x0000003f0b0b7287 */ /* 0x000fe40008800000 */
[----:B------:R-:W-:Y:S01]  /*93e0*/  LOP3.LUT R9, R9, UR6, RZ, 0x3c, !PT ;  /* 0x0000000609097c12 */ /* 0x000fe2000f8e3cff */
[----:B------:R-:W-:Y:S09]  /*93f0*/  @P2 BRA `(.L_x_46) ;  /* 0xffffffcc00d82947 */ /* 0x000ff2000383ffff */
.L_x_35:
[----:B------:R-:W2:Y:S01]  /*9400*/  SHFL.BFLY PT, R0, R3, 0x1, 0x1f ;  /* 0x0c201f0003007f89 */ /* 0x000ea200000e0000 */
[----:B------:R-:W-:Y:S01]  /*9410*/  BSSY B0, `(.L_x_47) ;  /* 0x0000024000007945 */ /* 0x000fe20003800000 */
[----:B------:R-:W-:Y:S01]  /*9420*/  IMAD.MOV.U32 R8, RZ, RZ, 0x3f800000 ;  /* 0x3f800000ff087424 */ /* 0x000fe200078e00ff */
[----:B------:R-:W-:Y:S01]  /*9430*/  MOV R2, 0x3f800000 ;  /* 0x3f80000000027802 */ /* 0x000fe20000000f00 */
[----:B------:R-:W3:Y:S01]  /*9440*/  SHFL.BFLY PT, R7, R4, 0x1, 0x1f ;  /* 0x0c201f0004077f89 */ /* 0x000ee200000e0000 */
[----:B------:R-:W-:Y:S02]  /*9450*/  IMAD.MOV.U32 R11, RZ, RZ, 0x7f800000 ;  /* 0x7f800000ff0b7424 */ /* 0x000fe400078e00ff */
[----:B--2---:R-:W-:Y:S01]  /*9460*/  FADD R0, R0, R3 ;  /* 0x0000000300007221 */ /* 0x004fe20000000000 */
[----:B---3--:R-:W-:-:S04]  /*9470*/  FADD R16, R7, R4 ;  /* 0x0000000407107221 */ /* 0x008fc80000000000 */
[----:B------:R-:W2:Y:S04]  /*9480*/  SHFL.BFLY PT, R9, R0, 0x2, 0x1f ;  /* 0x0c401f0000097f89 */ /* 0x000ea800000e0000 */
[----:B------:R-:W3:Y:S01]  /*9490*/  SHFL.BFLY PT, R17, R16, 0x2, 0x1f ;  /* 0x0c401f0010117f89 */ /* 0x000ee200000e0000 */
[C---:B--2---:R-:W-:Y:S01]  /*94a0*/  FSETP.NE.AND P0, PT, R0.reuse, -R9, PT ;  /* 0x800000090000720b */ /* 0x044fe20003f05000 */
[----:B------:R-:W-:Y:S01]  /*94b0*/  FADD R4, R0, R9 ;  /* 0x0000000900047221 */ /* 0x000fe20000000000 */
[----:B------:R-:W-:Y:S02]  /*94c0*/  IMAD.MOV.U32 R9, RZ, RZ, 0x7f800000 ;  /* 0x7f800000ff097424 */ /* 0x000fe400078e00ff */
[----:B---3--:R-:W-:-:S09]  /*94d0*/  FADD R7, R16, R17 ;  /* 0x0000001110077221 */ /* 0x008fd20000000000 */
[----:B------:R-:W-:Y:S05]  /*94e0*/  @!P0 BRA `(.L_x_48) ;  /* 0x0000000000588947 */ /* 0x000fea0003800000 */
[----:B------:R-:W-:Y:S01]  /*94f0*/  VIADD R0, R4, 0x1800000 ;  /* 0x0180000004007836 */ /* 0x000fe20000000000 */
[----:B------:R-:W-:Y:S04]  /*9500*/  BSSY B1, `(.L_x_49) ;  /* 0x000000d000017945 */ /* 0x000fe80003800000 */
[----:B------:R-:W-:-:S04]  /*9510*/  LOP3.LUT R0, R0, 0x7f800000, RZ, 0xc0, !PT ;  /* 0x7f80000000007812 */ /* 0x000fc800078ec0ff */
[----:B------:R-:W-:-:S13]  /*9520*/  ISETP.GT.U32.AND P0, PT, R0, 0x1ffffff, PT ;  /* 0x01ffffff0000780c */ /* 0x000fda0003f04070 */
[----:B------:R-:W-:Y:S05]  /*9530*/  @P0 BRA `(.L_x_50) ;  /* 0x0000000000140947 */ /* 0x000fea0003800000 */
[----:B------:R-:W-:Y:S01]  /*9540*/  IMAD.MOV.U32 R2, RZ, RZ, R4 ;  /* 0x000000ffff027224 */ /* 0x000fe200078e0004 */
[----:B------:R-:W-:-:S07]  /*9550*/  MOV R15, 0x9570 ;  /* 0x00009570000f7802 */ /* 0x000fce0000000f00 */
[----:B-1----:R-:W-:Y:S05]  /*9560*/  CALL.REL.NOINC `($__internal_0_$__cuda_sm20_rcp_rn_f32_slowpath) ;  /* 0x0000002000ac7944 */ /* 0x002fea0003c00000 */
[----:B------:R-:W-:Y:S01]  /*9570*/  MOV R2, R0 ;  /* 0x0000000000027202 */ /* 0x000fe20000000f00 */
[----:B------:R-:W-:Y:S06]  /*9580*/  BRA `(.L_x_51) ;  /* 0x0000000000107947 */ /* 0x000fec0003800000 */
.L_x_50:
[----:B------:R-:W2:Y:S02]  /*9590*/  MUFU.RCP R3, R4 ;  /* 0x0000000400037308 */ /* 0x000ea40000001000 */
[----:B--2---:R-:W-:-:S04]  /*95a0*/  FFMA R0, R4, R3, -1 ;  /* 0xbf80000004007423 */ /* 0x004fc80000000003 */
[----:B------:R-:W-:-:S04]  /*95b0*/  FADD.FTZ R0, -R0, -RZ ;  /* 0x800000ff00007221 */ /* 0x000fc80000010100 */
[----:B------:R-:W-:-:S07]  /*95c0*/  FFMA R2, R3, R0, R3 ;  /* 0x0000000003027223 */ /* 0x000fce0000000003 */
.L_x_51:
[----:B------:R-:W-:Y:S05]  /*95d0*/  BSYNC B1 ;  /* 0x0000000000017941 */ /* 0x000fea0003800000 */
.L_x_49:
[----:B------:R-:W-:Y:S01]  /*95e0*/  FSETP.GEU.AND P0, PT, |R4|, 1.175494350822287508e-38, PT ;  /* 0x008000000400780b */ /* 0x000fe20003f0e200 */
[----:B------:R-:W-:-:S12]  /*95f0*/  ULDC UR4, c[0x0][0x600] ;  /* 0x0001800000047ab9 */ /* 0x000fd80000000800 */
[----:B------:R-:W-:-:S04]  /*9600*/  @!P0 FMUL R4, R4, 16777216 ;  /* 0x4b80000004048820 */ /* 0x000fc80000400000 */
[----:B------:R-:W2:Y:S02]  /*9610*/  MUFU.LG2 R0, R4 ;  /* 0x0000000400007308 */ /* 0x000ea40000000c00 */
[----:B--2---:R-:W-:-:S04]  /*9620*/  @!P0 FADD R0, R0, -24 ;  /* 0xc1c0000000008421 */ /* 0x004fc80000000000 */
[----:B------:R-:W-:-:S04]  /*9630*/  FMUL R0, R0, 0.69314718246459960938 ;  /* 0x3f31721800007820 */ /* 0x000fc80000400000 */
[----:B------:R-:W-:-:S07]  /*9640*/  FFMA R11, R5, UR4, R0 ;  /* 0x00000004050b7c23 */ /* 0x000fce0008000000 */
.L_x_48:
[----:B------:R-:W-:Y:S05]  /*9650*/  BSYNC B0 ;  /* 0x0000000000007941 */ /* 0x000fea0003800000 */
.L_x_47:
[----:B------:R-:W-:Y:S01]  /*9660*/  FSETP.NE.AND P0, PT, R16, -R17, PT ;  /* 0x800000111000720b */ /* 0x000fe20003f05000 */
[----:B------:R-:W-:Y:S01]  /*9670*/  ULDC UR4, c[0x0][0x608] ;  /* 0x0001820000047ab9 */ /* 0x000fe20000000800 */
[----:B------:R-:W-:Y:S01]  /*9680*/  BSSY B0, `(.L_x_52) ;  /* 0x000001d000007945 */ /* 0x000fe20003800000 */
[----:B------:R-:W-:-:S04]  /*9690*/  FMUL R2, R2, UR4 ;  /* 0x0000000402027c20 */ /* 0x000fc80008400000 */
[-C--:B------:R-:W-:Y:S01]  /*96a0*/  FMUL R23, R88, R2.reuse ;  /* 0x0000000258177220 */ /* 0x080fe20000400000 */
[-C--:B------:R-:W-:Y:S01]  /*96b0*/  FMUL R89, R89, R2.reuse ;  /* 0x0000000259597220 */ /* 0x080fe20000400000 */
[-C--:B------:R-:W-:Y:S01]  /*96c0*/  FMUL R25, R92, R2.reuse ;  /* 0x000000025c197220 */ /* 0x080fe20000400000 */
[----:B------:R-:W-:-:S03]  /*96d0*/  FMUL R93, R93, R2 ;  /* 0x000000025d5d7220 */ /* 0x000fc60000400000 */
        /* <DEDUP_REMOVED lines=9> */
[----:B------:R-:W-:Y:S01]  /*9770*/  IMAD.MOV.U32 R8, RZ, RZ, R0 ;  /* 0x000000ffff087224 */ /* 0x000fe200078e0000 */
[----:B------:R-:W-:Y:S06]  /*9780*/  BRA `(.L_x_56) ;  /* 0x0000000000107947 */ /* 0x000fec0003800000 */
.L_x_55:
[----:B------:R-:W2:Y:S02]  /*9790*/  MUFU.RCP R8, R7 ;  /* 0x0000000700087308 */ /* 0x000ea40000001000 */
[----:B--2---:R-:W-:-:S04]  /*97a0*/  FFMA R0, R7, R8, -1 ;  /* 0xbf80000007007423 */ /* 0x004fc80000000008 */
[----:B------:R-:W-:-:S04]  /*97b0*/  FADD.FTZ R3, -R0, -RZ ;  /* 0x800000ff00037221 */ /* 0x000fc80000010100 */
[----:B------:R-:W-:-:S07]  /*97c0*/  FFMA R8, R8, R3, R8 ;  /* 0x0000000308087223 */ /* 0x000fce0000000008 */
.L_x_56:
[----:B------:R-:W-:Y:S05]  /*97d0*/  BSYNC B1 ;  /* 0x0000000000017941 */ /* 0x000fea0003800000 */
.L_x_54:
[----:B------:R-:W-:Y:S01]  /*97e0*/  FSETP.GEU.AND P0, PT, |R7|, 1.175494350822287508e-38, PT ;  /* 0x008000000700780b */ /* 0x000fe20003f0e200 */
[----:B------:R-:W-:-:S12]  /*97f0*/  ULDC UR4, c[0x0][0x600] ;  /* 0x0001800000047ab9 */ /* 0x000fd80000000800 */
[----:B------:R-:W-:-:S04]  /*9800*/  @!P0 FMUL R7, R7, 16777216 ;  /* 0x4b80000007078820 */ /* 0x000fc80000400000 */
[----:B------:R-:W2:Y:S02]  /*9810*/  MUFU.LG2 R0, R7 ;  /* 0x0000000700007308 */ /* 0x000ea40000000c00 */
[----:B--2---:R-:W-:-:S04]  /*9820*/  @!P0 FADD R0, R0, -24 ;  /* 0xc1c0000000008421 */ /* 0x004fc80000000000 */
[----:B------:R-:W-:-:S04]  /*9830*/  FMUL R9, R0, 0.69314718246459960938 ;  /* 0x3f31721800097820 */ /* 0x000fc80000400000 */
[----:B------:R-:W-:-:S07]  /*9840*/  FFMA R9, R6, UR4, R9 ;  /* 0x0000000406097c23 */ /* 0x000fce0008000009 */
.L_x_53:
[----:B------:R-:W-:Y:S05]  /*9850*/  BSYNC B0 ;  /* 0x0000000000007941 */ /* 0x000fea0003800000 */
.L_x_52:
[----:B------:R-:W-:Y:S01]  /*9860*/  UISETP.NE.AND UP0, UPT, UR36, 0x1, UPT ;  /* 0x000000012400788c */ /* 0x000fe2000bf05270 */
[----:B------:R-:W2:Y:S03]  /*9870*/  S2R R2, SR_TID.X ;  /* 0x0000000000027919 */ /* 0x000ea60000002100 */
[----:B------:R-:W-:-:S06]  /*9880*/  USEL UR4, URZ, 0x1, UP0 ;  /* 0x000000013f047887 */ /* 0x000fcc0008000000 */
[----:B------:R-:W-:Y:S01]  /*9890*/  MOV R0, UR4 ;  /* 0x0000000400007c02 */ /* 0x000fe20008000f00 */
[----:B------:R-:W-:Y:S02]  /*98a0*/  ULDC UR4, c[0x0][0x608] ;  /* 0x0001820000047ab9 */ /* 0x000fe40000000800 */
[----:B------:R-:W-:Y:S01]  /*98b0*/  FMUL R8, R8, UR4 ;  /* 0x0000000408087c20 */ /* 0x000fe20008400000 */
[----:B------:R-:W-:-:S04]  /*98c0*/  SHF.L.U32 R0, R0, 0x1f, RZ ;  /* 0x0000001f00007819 */ /* 0x000fc800000006ff */
[----:B------:R-:W3:Y:S01]  /*98d0*/  SYNCS.PHASECHK.TRANS64.TRYWAIT P0, [UR16+0x8], R0 ;  /* 0x00000800ff0075a7 */ /* 0x000ee20008000150 */
[C---:B--2---:R-:W-:Y:S02]  /*98e0*/  LOP3.LUT P1, R18, R2.reuse, 0x3, RZ, 0xc0, !PT ;  /* 0x0000000302127812 */ /* 0x044fe4000782c0ff */
[----:B------:R-:W-:Y:S01]  /*98f0*/  LOP3.LUT R16, R2, 0x7f, RZ, 0xc0, !PT ;  /* 0x0000007f02107812 */ /* 0x000fe200078ec0ff */
[----:B---3--:R-:W-:Y:S10]  /*9900*/  @!P0 BRA `(.L_x_57) ;  /* 0x0000001c00348947 */ /* 0x008ff40003800000 */
.L_x_105:
[----:B------:R-:W-:Y:S01]  /*9910*/  ULDC.64 UR10, c[0x0][0x208] ;  /* 0x00008200000a7ab9 */ /* 0x000fe20000000a00 */
[----:B------:R-:W-:Y:S01]  /*9920*/  BSSY B0, `(.L_x_58) ;  /* 0x0000019000007945 */ /* 0x000fe20003800000 */
[----:B------:R-:W-:-:S03]  /*9930*/  SHF.R.U32.HI R17, RZ, 0x5, R16 ;  /* 0x00000005ff117819 */ /* 0x000fc60000011610 */
[----:B------:R-:W-:Y:S05]  /*9940*/  @P1 BRA `(.L_x_59) ;  /* 0x0000000000581947 */ /* 0x000fea0003800000 */
[----:B------:R-:W3:Y:S01]  /*9950*/  S2UR UR4, SR_CTAID.Y ;  /* 0x00000000000479c3 */ /* 0x000ee20000002600 */
[----:B--2---:R-:W-:Y:S01]  /*9960*/  SHF.R.U32.HI R0, RZ, 0x2, R2 ;  /* 0x00000002ff007819 */ /* 0x004fe20000011602 */
[----:B------:R-:W-:Y:S01]  /*9970*/  IMAD.SHL.U32 R3, R17, 0x10, RZ ;  /* 0x0000001011037824 */ /* 0x000fe200078e00ff */
[----:B------:R-:W-:Y:S02]  /*9980*/  USHF.L.U32 UR8, UR37, 0x6, URZ ;  /* 0x0000000625087899 */ /* 0x000fe4000800063f */
[----:B------:R-:W-:Y:S01]  /*9990*/  LOP3.LUT R0, R0, 0x7, RZ, 0xc0, !PT ;  /* 0x0000000700007812 */ /* 0x000fe200078ec0ff */
[----:B------:R-:W-:Y:S02]  /*99a0*/  ULDC.64 UR6, c[0x0][0x688] ;  /* 0x0001a20000067ab9 */ /* 0x000fe40000000a00 */
[----:B------:R-:W2:Y:S01]  /*99b0*/  S2UR UR5, SR_CTAID.Z ;  /* 0x00000000000579c3 */ /* 0x000ea20000002700 */
[----:B------:R-:W-:-:S05]  /*99c0*/  LOP3.LUT R0, R3, 0xfffffff0, R0, 0xe2, !PT ;  /* 0xfffffff003007812 */ /* 0x000fca00078ee200 */
[----:B------:R-:W-:-:S04]  /*99d0*/  VIADD R3, R0, UR8 ;  /* 0x0000000800037c36 */ /* 0x000fc80008000000 */
[----:B------:R-:W-:Y:S01]  /*99e0*/  VIADD R2, R3, 0x8 ;  /* 0x0000000803027836 */ /* 0x000fe20000000000 */
[----:B---3--:R-:W-:-:S04]  /*99f0*/  UIMAD UR4, UR4, UR6, UR8 ;  /* 0x00000006040472a4 */ /* 0x008fc8000f8e0208 */
[----:B--2---:R-:W-:-:S03]  /*9a00*/  UIMAD UR4, UR5, UR7, UR4 ;  /* 0x00000007050472a4 */ /* 0x004fc6000f8e0204 */
[----:B------:R-:W-:Y:S02]  /*9a10*/  ULDC UR5, c[0x0][0x288] ;  /* 0x0000a20000057ab9 */ /* 0x000fe40000000800 */
[----:B------:R-:W-:Y:S02]  /*9a20*/  ISETP.GE.U32.AND P0, PT, R3, UR5, PT ;  /* 0x0000000503007c0c */ /* 0x000fe4000bf06070 */
[----:B------:R-:W-:Y:S02]  /*9a30*/  IADD3 R0, P2, R0, UR4, RZ ;  /* 0x0000000400007c10 */ /* 0x000fe4000ff5e0ff */
[----:B------:R-:W-:Y:S01]  /*9a40*/  ISETP.GE.U32.AND P1, PT, R2, UR5, PT ;  /* 0x0000000502007c0c */ /* 0x000fe2000bf26070 */
[----:B------:R-:W-:Y:S01]  /*9a50*/  ULDC.64 UR4, c[0x0][0x680] ;  /* 0x0001a00000047ab9 */ /* 0x000fe20000000a00 */
[----:B------:R-:W-:Y:S02]  /*9a60*/  IADD3.X R3, RZ, RZ, RZ, P2, !PT ;  /* 0x000000ffff037210 */ /* 0x000fe400017fe4ff */
[----:B------:R-:W-:-:S04]  /*9a70*/  LEA R2, P2, R0, UR4, 0x2 ;  /* 0x0000000400027c11 */ /* 0x000fc8000f8410ff */
[----:B------:R-:W-:-:S05]  /*9a80*/  LEA.HI.X R3, R0, UR5, R3, 0x2, P2 ;  /* 0x0000000500037c11 */ /* 0x000fca00090f1403 */
[----:B------:R3:W-:Y:S04]  /*9a90*/  @!P0 STG.E desc[UR10][R2.64], R11 ;  /* 0x0000000b02008986 */ /* 0x0007e8000c10190a */
[----:B------:R3:W-:Y:S02]  /*9aa0*/  @!P1 STG.E desc[UR10][R2.64+0x20], R9 ;  /* 0x0000200902009986 */ /* 0x0007e4000c10190a */
.L_x_59:
[----:B------:R-:W-:Y:S05]  /*9ab0*/  BSYNC B0 ;  /* 0x0000000000007941 */ /* 0x000fea0003800000 */
.L_x_58:
[----:B------:R-:W-:Y:S01]  /*9ac0*/  ULDC.64 UR4, c[0x0][0x730] ;  /* 0x0001cc0000047ab9 */ /* 0x000fe20000000a00 */
[-C--:B------:R-:W-:Y:S01]  /*9ad0*/  FMUL R27, R90, R8.reuse ;  /* 0x000000085a1b7220 */ /* 0x080fe20000400000 */
[----:B------:R-:W-:Y:S01]  /*9ae0*/  ISETP.NE.U32.AND P0, PT, RZ, UR4, PT ;  /* 0x00000004ff007c0c */ /* 0x000fe2000bf05070 */
[-C--:B------:R-:W-:Y:S01]  /*9af0*/  FMUL R91, R91, R8.reuse ;  /* 0x000000085b5b7220 */ /* 0x080fe20000400000 */
[-C--:B------:R-:W-:Y:S01]  /*9b00*/  FMUL R29, R94, R8.reuse ;  /* 0x000000085e1d7220 */ /* 0x080fe20000400000 */
[----:B------:R-:W-:Y:S01]  /*9b10*/  FMUL R95, R95, R8 ;  /* 0x000000085f5f7220 */ /* 0x000fe20000400000 */
[----:B------:R-:W-:-:S13]  /*9b20*/  ISETP.NE.AND.EX P0, PT, RZ, UR5, PT, P0 ;  /* 0x00000005ff007c0c */ /* 0x000fda000bf05300 */
[----:B------:R-:W-:Y:S05]  /*9b30*/  @P0 BRA `(.L_x_60) ;  /* 0x0000000000200947 */ /* 0x000fea0003800000 */
[----:B------:R-:W-:Y:S02]  /*9b40*/  ULDC.64 UR4, c[0x0][0x728] ;  /* 0x0001ca0000047ab9 */ /* 0x000fe40000000a00 */
[----:B------:R-:W-:-:S04]  /*9b50*/  ISETP.NE.U32.AND P0, PT, RZ, UR4, PT ;  /* 0x00000004ff007c0c */ /* 0x000fc8000bf05070 */
[----:B------:R-:W-:-:S13]  /*9b60*/  ISETP.NE.AND.EX P0, PT, RZ, UR5, PT, P0 ;  /* 0x00000005ff007c0c */ /* 0x000fda000bf05300 */
[----:B------:R-:W-:Y:S05]  /*9b70*/  @!P0 BRA `(.L_x_61) ;  /* 0x00000000000c8947 */ /* 0x000fea0003800000 */
[----:B--23--:R-:W2:Y:S02]  /*9b80*/  LDC.64 R2, c[0x0][0x728] ;  /* 0x0001ca00ff027b82 */ /* 0x00cea40000000a00 */
[----:B--2---:R2:W5:Y:S01]  /*9b90*/  LDG.E R2, desc[UR10][R2.64] ;  /* 0x0000000a02027981 */ /* 0x004562000c1e1900 */
[----:B------:R-:W-:Y:S05]  /*9ba0*/  BRA `(.L_x_60) ;  /* 0x0000000000047947 */ /* 0x000fea0003800000 */
.L_x_61:
[----:B---3--:R-:W4:Y:S02]  /*9bb0*/  LDC R2, c[0x0][0x720] ;  /* 0x0001c800ff027b82 */ /* 0x008f240000000800 */
.L_x_60:
[----:B--2---:R-:W-:Y:S01]  /*9bc0*/  MOV R0, RZ ;  /* 0x000000ff00007202 */ /* 0x004fe20000000f00 */
[----:B----45:R-:W-:-:S03]  /*9bd0*/  IMAD.MOV.U32 R22, RZ, RZ, R2 ;  /* 0x000000ffff167224 */ /* 0x030fc600078e0002 */
[----:B------:R-:W-:-:S13]  /*9be0*/  LOP3.LUT P0, RZ, R0, 0x9f, RZ, 0xc0, !PT ;  /* 0x0000009f00ff7812 */ /* 0x000fda000780c0ff */
[----:B------:R-:W-:Y:S05]  /*9bf0*/  @!P0 BRA `(.L_x_62) ;  /* 0x0000000000408947 */ /* 0x000fea0003800000 */
[----:B------:R-:W-:Y:S01]  /*9c00*/  MOV R0, 0x0 ;  /* 0x0000000000007802 */ /* 0x000fe20000000f00 */
[----:B------:R-:W-:Y:S01]  /*9c10*/  ULDC.64 UR4, c[0x4][0x68] ;  /* 0x01001a0000047ab9 */ /* 0x000fe20000000a00 */
[----:B------:R-:W-:Y:S01]  /*9c20*/  ULDC.64 UR6, c[0x4][0x8] ;  /* 0x0100020000067ab9 */ /* 0x000fe20000000a00 */
[----:B------:R-:W-:Y:S01]  /*9c30*/  IMAD.U32 R4, RZ, RZ, UR4 ;  /* 0x00000004ff047e24 */ /* 0x000fe2000f8e00ff */
[----:B---3--:R2:W3:Y:S01]  /*9c40*/  LDC.64 R2, c[0x4][R0] ;  /* 0x0100000000027b82 */ /* 0x0084e20000000a00 */
[----:B------:R-:W-:Y:S01]  /*9c50*/  IMAD.U32 R5, RZ, RZ, UR5 ;  /* 0x00000005ff057e24 */ /* 0x000fe2000f8e00ff */
[----:B------:R-:W-:Y:S01]  /*9c60*/  ULDC.64 UR4, c[0x4][0x70] ;  /* 0x01001c0000047ab9 */ /* 0x000fe20000000a00 */
[----:B------:R-:W-:Y:S01]  /*9c70*/  IMAD.U32 R10, RZ, RZ, UR6 ;  /* 0x00000006ff0a7e24 */ /* 0x000fe2000f8e00ff */
[----:B------:R-:W-:Y:S01]  /*9c80*/  MOV R6, UR4 ;  /* 0x0000000400067c02 */ /* 0x000fe20008000f00 */
[----:B------:R-:W-:Y:S01]  /*9c90*/  IMAD.U32 R7, RZ, RZ, UR5 ;  /* 0x00000005ff077e24 */ /* 0x000fe2000f8e00ff */
[----:B------:R-:W-:Y:S01]  /*9ca0*/  MOV R8, 0x70 ;  /* 0x0000007000087802 */ /* 0x000fe20000000f00 */
[----:B------:R-:W-:-:S02]  /*9cb0*/  IMAD.U32 R11, RZ, RZ, UR7 ;  /* 0x00000007ff0b7e24 */ /* 0x000fc4000f8e00ff */
[----:B------:R-:W-:Y:S02]  /*9cc0*/  IMAD.MOV.U32 R12, RZ, RZ, 0x1 ;  /* 0x00000001ff0c7424 */ /* 0x000fe400078e00ff */
[----:B-12---:R-:W-:-:S07]  /*9cd0*/  IMAD.MOV.U32 R13, RZ, RZ, RZ ;  /* 0x000000ffff0d7224 */ /* 0x006fce00078e00ff */
[----:B------:R-:W-:-:S07]  /*9ce0*/  LEPC R20, `(.L_x_62) ;  /* 0x000000001014794e */ /* 0x000fce0000000000 */
[----:B---3--:R-:W-:Y:S05]  /*9cf0*/  CALL.ABS.NOINC R2 ;  /* 0x0000000002007343 */ /* 0x008fea0003c00000 */
.L_x_62:
[----:B------:R-:W-:Y:S01]  /*9d00*/  MOV R0, UR36 ;  /* 0x0000002400007c02 */ /* 0x000fe20008000f00 */
[----:B------:R-:W-:-:S04]  /*9d10*/  IMAD.U32 R19, RZ, RZ, UR38 ;  /* 0x00000026ff137e24 */ /* 0x000fc8000f8e00ff */
[----:B------:R-:W-:-:S04]  /*9d20*/  IMAD R19, R0, 0x900, R19 ;  /* 0x0000090000137824 */ /* 0x000fc800078e0213 */
[----:B------:R-:W-:-:S05]  /*9d30*/  VIADD R0, R19, 0xfffff700 ;  /* 0xfffff70013007836 */ /* 0x000fca0000000000 */
        /* <DEDUP_REMOVED lines=12> */
[----:B------:R-:W-:Y:S01]  /*9e00*/  MOV R11, UR7 ;  /* 0x00000007000b7c02 */ /* 0x000fe20008000f00 */
[----:B------:R-:W-:Y:S01]  /*9e10*/  IMAD.MOV.U32 R8, RZ, RZ, 0x70 ;  /* 0x00000070ff087424 */ /* 0x000fe200078e00ff */
[----:B-1----:R-:W-:Y:S01]  /*9e20*/  MOV R13, RZ ;  /* 0x000000ff000d7202 */ /* 0x002fe20000000f00 */
[----:B--2---:R-:W-:-:S07]  /*9e30*/  IMAD.MOV.U32 R12, RZ, RZ, 0x1 ;  /* 0x00000001ff0c7424 */ /* 0x004fce00078e00ff */
[----:B------:R-:W-:-:S07]  /*9e40*/  LEPC R20, `(.L_x_63) ;  /* 0x000000001014794e */ /* 0x000fce0000000000 */
[----:B---3--:R-:W-:Y:S05]  /*9e50*/  CALL.ABS.NOINC R2 ;  /* 0x0000000002007343 */ /* 0x008fea0003c00000 */
.L_x_63:
[----:B------:R-:W2:Y:S01]  /*9e60*/  S2R R4, SR_TID.X ;  /* 0x0000000000047919 */ /* 0x000ea20000002100 */
[----:B------:R-:W-:Y:S01]  /*9e70*/  ULDC.64 UR4, c[0x0][0x730] ;  /* 0x0001cc0000047ab9 */ /* 0x000fe20000000a00 */
[----:B------:R-:W-:Y:S01]  /*9e80*/  IADD3 R16, R16, 0x1f, RZ ;  /* 0x0000001f10107810 */ /* 0x000fe20007ffe0ff */
[----:B------:R-:W-:Y:S01]  /*9e90*/  IMAD R5, R17, 0x10, R18 ;  /* 0x0000001011057824 */ /* 0x000fe200078e0212 */
[----:B------:R-:W-:-:S04]  /*9ea0*/  ISETP.NE.U32.AND P0, PT, RZ, UR4, PT ;  /* 0x00000004ff007c0c */ /* 0x000fc8000bf05070 */
[----:B------:R-:W-:-:S13]  /*9eb0*/  ISETP.NE.AND.EX P0, PT, RZ, UR5, PT, P0 ;  /* 0x00000005ff007c0c */ /* 0x000fda000bf05300 */
[----:B------:R-:W4:Y:S01]  /*9ec0*/  @P0 LDC R22, c[0x0][0x720] ;  /* 0x0001c800ff160b82 */ /* 0x000f220000000800 */
[----:B------:R-:W-:Y:S01]  /*9ed0*/  ISETP.GT.U32.AND P0, PT, R16, 0x3e, PT ;  /* 0x0000003e1000780c */ /* 0x000fe20003f04070 */
[----:B--2---:R-:W-:Y:S01]  /*9ee0*/  IMAD.SHL.U32 R0, R4, 0x10, RZ ;  /* 0x0000001004007824 */ /* 0x004fe200078e00ff */
[----:B---3--:R-:W-:-:S04]  /*9ef0*/  SHF.R.U32.HI R3, RZ, 0x1, R4 ;  /* 0x00000001ff037819 */ /* 0x008fc80000011604 */
[C---:B------:R-:W-:Y:S02]  /*9f00*/  LOP3.LUT R2, R0.reuse, 0x40, RZ, 0xc0, !PT ;  /* 0x0000004000027812 */ /* 0x040fe400078ec0ff */
[----:B------:R-:W-:Y:S02]  /*9f10*/  LOP3.LUT R0, R0, 0x80, RZ, 0xc0, !PT ;  /* 0x0000008000007812 */ /* 0x000fe400078ec0ff */
[----:B------:R-:W-:Y:S01]  /*9f20*/  LOP3.LUT R2, R2, 0x8, R3, 0xf8, !PT ;  /* 0x0000000802027812 */ /* 0x000fe200078ef803 */
[----:B------:R-:W-:Y:S02]  /*9f30*/  IMAD.SHL.U32 R3, R4, 0x2, RZ ;  /* 0x0000000204037824 */ /* 0x000fe400078e00ff */
[----:B------:R-:W-:Y:S02]  /*9f40*/  IMAD.U32 R5, R5, 0x10, R0 ;  /* 0x0000001005057824 */ /* 0x000fe400078e0000 */
[-C--:B----4-:R-:W-:Y:S01]  /*9f50*/  FMUL R0, R23, R22.reuse ;  /* 0x0000001617007220 */ /* 0x090fe20000400000 */
[-C--:B------:R-:W-:Y:S01]  /*9f60*/  FMUL R4, R27, R22.reuse ;  /* 0x000000161b047220 */ /* 0x080fe20000400000 */
[----:B------:R-:W-:Y:S01]  /*9f70*/  LOP3.LUT R2, R2, 0x8, R3, 0x78, !PT ;  /* 0x0000000802027812 */ /* 0x000fe200078e7803 */
[-C--:B------:R-:W-:Y:S01]  /*9f80*/  FMUL R3, R89, R22.reuse ;  /* 0x0000001659037220 */ /* 0x080fe20000400000 */
[-C--:B------:R-:W-:Y:S01]  /*9f90*/  FMUL R7, R91, R22.reuse ;  /* 0x000000165b077220 */ /* 0x080fe20000400000 */
[-C--:B------:R-:W-:Y:S01]  /*9fa0*/  FMUL R6, R25, R22.reuse ;  /* 0x0000001619067220 */ /* 0x080fe20000400000 */
[-C--:B------:R-:W-:Y:S01]  /*9fb0*/  FMUL R9, R93, R22.reuse ;  /* 0x000000165d097220 */ /* 0x080fe20000400000 */
[-C--:B------:R-:W-:Y:S01]  /*9fc0*/  FMUL R8, R29, R22.reuse ;  /* 0x000000161d087220 */ /* 0x080fe20000400000 */
[----:B------:R-:W-:Y:S01]  /*9fd0*/  FMUL R11, R95, R22 ;  /* 0x000000165f0b7220 */ /* 0x000fe20000400000 */
[----:B------:R-:W-:-:S02]  /*9fe0*/  IADD3 R2, R2, R5, RZ ;  /* 0x0000000502027210 */ /* 0x000fc40007ffe0ff */
[----:B------:R-:W-:Y:S02]  /*9ff0*/  F2FP.F16.F32.PACK_AB R12, R3, R0 ;  /* 0x00000000030c723e */ /* 0x000fe400000000ff */
[----:B-1----:R-:W-:Y:S02]  /*a000*/  F2FP.F16.F32.PACK_AB R13, R7, R4 ;  /* 0x00000004070d723e */ /* 0x002fe400000000ff */
[----:B------:R-:W-:Y:S02]  /*a010*/  F2FP.F16.F32.PACK_AB R14, R9, R6 ;  /* 0x00000006090e723e */ /* 0x000fe400000000ff */
[----:B------:R-:W-:Y:S01]  /*a020*/  F2FP.F16.F32.PACK_AB R15, R11, R8 ;  /* 0x000000080b0f723e */ /* 0x000fe200000000ff */
[----:B------:R-:W-:Y:S06]  /*a030*/  @P0 BRA `(.L_x_64) ;  /* 0x0000000000040947 */ /* 0x000fec0003800000 */
[----:B------:R-:W-:-:S04]  /*a040*/  DEPBAR.LE SB0, 0x0 ;  /* 0x000080000000791a */ /* 0x000fc80000000000 */
.L_x_64:
[----:B------:R-:W-:Y:S05]  /*a050*/  WARPSYNC.ALL ;  /* 0x0000000000007948 */ /* 0x000fea0003800000 */
[----:B------:R-:W-:Y:S01]  /*a060*/  BAR.SYNC.DEFER_BLOCKING 0x1, 0x80 ;  /* 0x0042000000007b1d */ /* 0x000fe20000010000 */
[----:B------:R-:W-:-:S05]  /*a070*/  IMAD R2, R2, 0x2, R19 ;  /* 0x0000000202027824 */ /* 0x000fca00078e0213 */
[----:B------:R-:W-:Y:S01]  /*a080*/  BSSY B0, `(.L_x_65) ;  /* 0x0000015000007945 */ /* 0x000fe20003800000 */
[----:B------:R1:W-:Y:S01]  /*a090*/  STSM.16.M88.4 [R2+-0x900], R12 ;  /* 0xfff7000c02007844 */ /* 0x0003e20000000200 */
[----:B------:R-:W-:Y:S01]  /*a0a0*/  @!PT LDS RZ, [RZ] ;  /* 0x00000000fffff984 */ /* 0x000fe20000000800 */
[----:B------:R-:W-:Y:S01]  /*a0b0*/  @!PT LDS RZ, [RZ] ;  /* 0x00000000fffff984 */ /* 0x000fe20000000800 */
[----:B------:R-:W-:Y:S01]  /*a0c0*/  @!PT LDS RZ, [RZ] ;  /* 0x00000000fffff984 */ /* 0x000fe20000000800 */
[----:B------:R-:W-:Y:S01]  /*a0d0*/  @!PT LDS RZ, [RZ] ;  /* 0x00000000fffff984 */ /* 0x000fe20000000800 */
[----:B------:R2:W-:Y:S06]  /*a0e0*/  MEMBAR.ALL.CTA ;  /* 0x0000000000007992 */ /* 0x0005ec0000008000 */
[----:B--2---:R-:W2:Y:S02]  /*a0f0*/  FENCE.VIEW.ASYNC.S ;  /* 0x00000000000073c6 */ /* 0x004ea40000000000 */
[----:B--2---:R-:W-:Y:S06]  /*a100*/  BAR.SYNC.DEFER_BLOCKING 0x1, 0x80 ;  /* 0x0042000000007b1d */ /* 0x004fec0000010000 */
[----:B------:R-:W-:Y:S05]  /*a110*/  @P0 BRA `(.L_x_66) ;  /* 0x00000000002c0947 */ /* 0x000fea0003800000 */
[----:B------:R-:W-:Y:S01]  /*a120*/  S2UR UR12, SR_CTAID.Z ;  /* 0x00000000000c79c3 */ /* 0x000fe20000002700 */
[----:B------:R-:W-:Y:S01]  /*a130*/  R2UR UR8, R19 ;  /* 0x00000000130872ca */ /* 0x000fe200000e0000 */
[----:B------:R-:W-:Y:S01]  /*a140*/  ULDC.64 UR4, c[0x0][0x198] ;  /* 0x0000660000047ab9 */ /* 0x000fe20000000a00 */
[----:B------:R-:W-:Y:S02]  /*a150*/  USHF.L.U32 UR10, UR37, 0x6, URZ ;  /* 0x00000006250a7899 */ /* 0x000fe4000800063f */
[----:B------:R-:W-:Y:S01]  /*a160*/  UIADD3 UR4, UP0, UR4, 0x670, URZ ;  /* 0x0000067004047890 */ /* 0x000fe2000ff1e03f */
[----:B------:R-:W-:Y:S02]  /*a170*/  UMOV UR9, URZ ;  /* 0x0000003f00097c82 */ /* 0x000fe40008000000 */
[----:B------:R-:W2:Y:S01]  /*a180*/  S2UR UR11, SR_CTAID.Y ;  /* 0x00000000000b79c3 */ /* 0x000ea20000002600 */
[----:B------:R-:W-:-:S05]  /*a190*/  UIADD3.X UR5, URZ, UR5, URZ, UP0, !UPT ;  /* 0x000000053f057290 */ /* 0x000fca00087fe43f */
[----:B------:R-:W-:-:S09]  /*a1a0*/  UIADD3 UR8, UR8, -0x900, URZ ;  /* 0xfffff70008087890 */ /* 0x000fd2000fffe03f */
[----:B--2---:R2:W-:Y:S02]  /*a1b0*/  UTMASTG.4D [UR8], [UR4] ;  /* 0x00000008040073b5 */ /* 0x0045e40008018000 */
[----:B--2---:R0:W-:Y:S02]  /*a1c0*/  UTMACMDFLUSH ;  /* 0x00000000000079b7 */ /* 0x0041e40000000000 */
.L_x_66:
[----:B------:R-:W-:Y:S05]  /*a1d0*/  BSYNC B0 ;  /* 0x0000000000007941 */ /* 0x000fea0003800000 */
.L_x_65:
[----:B------:R-:W-:Y:S01]  /*a1e0*/  UIADD3 UR36, UR36, -0x1, URZ ;  /* 0xffffffff24247890 */ /* 0x000fe2000fffe03f */
[----:B------:R-:W-:-:S04]  /*a1f0*/  DEPBAR.LE SB0, 0x0 ;  /* 0x000080000000791a */ /* 0x000fc80000000000 */
[----:B------:R-:W-:-:S04]  /*a200*/  USHF.L.U32 UR4, UR36, 0x3, URZ ;  /* 0x0000000324047899 */ /* 0x000fc8000800063f */
[----:B------:R-:W-:-:S04]  /*a210*/  ULOP3.LUT UR4, UR4, 0x8, URZ, 0xe2, !UPT ;  /* 0x0000000804047892 */ /* 0x000fc8000f8ee23f */
[----:B------:R-:W-:-:S06]  /*a220*/  ULOP3.LUT UR4, UR4, 0x18, URZ, 0x3c, !UPT ;  /* 0x0000001804047892 */ /* 0x000fcc000f8e3c3f */
[----:B------:R-:W-:-:S04]  /*a230*/  IMAD.U32 R0, RZ, RZ, UR4 ;  /* 0x00000004ff007e24 */ /* 0x000fc8000f8e00ff */
[----:B------:R-:W-:Y:S01]  /*a240*/  SYNCS.ARRIVE.TRANS64.A1T0 RZ, [R0+UR38+0x6090], RZ ;  /* 0x006090ff00ff79a7 */ /* 0x000fe20008100026 */
[----:B------:R-:W-:Y:S05]  /*a250*/  EXIT ;  /* 0x000000000000794d */ /* 0x000fea0003800000 */
.L_x_6:
[----:B------:R-:W-:-:S08]  /*a260*/  UISETP.NE.AND UP0, UPT, UR10, 0x1, UPT ;  /* 0x000000010a00788c */ /* 0x000fd0000bf05270 */
[----:B------:R-:W1:-:S00]  /*a270*/  USETMAXREG.DEALLOC.CTAPOOL 0x18 ;  /* 0x00000018000079c8 */ /* 0x000e4000080e0500 */
[----:B------:R-:W-:-:S13]  /*a280*/  PLOP3.LUT P0, PT, PT, PT, UP0, 0x80, 0x0 ;  /* 0x000000000000781c */ /* 0x000fda0003f0f008 */
[----:B------:R-:W-:Y:S05]  /*a290*/  @P0 EXIT ;  /* 0x000000000000094d */ /* 0x000fea0003800000 */
[----:B------:R-:W2:Y:S01]  /*a2a0*/  S2UR UR11, SR_CTAID.X ;  /* 0x00000000000b79c3 */ /* 0x000ea20000002500 */
[----:B------:R-:W-:Y:S01]  /*a2b0*/  ULDC UR4, c[0x0][0x28c] ;  /* 0x0000a30000047ab9 */ /* 0x000fe20000000800 */
[----:B------:R-:W-:Y:S01]  /*a2c0*/  ELECT P3, URZ, PT ;  /* 0x00000000003f782f */ /* 0x000fe20003860000 */
[----:B------:R-:W-:Y:S01]  /*a2d0*/  BSSY B0, `(.L_x_67) ;  /* 0x0000030000007945 */ /* 0x000fe20003800000 */
[----:B------:R-:W-:Y:S01]  /*a2e0*/  UIADD3 UR5, UR4, 0x7f, URZ ;  /* 0x0000007f04057890 */ /* 0x000fe2000fffe03f */
[----:B-1----:R-:W-:Y:S02]  /*a2f0*/  CS2R R2, SRZ ;  /* 0x0000000000027805 */ /* 0x002fe4000001ff00 */
[----:B------:R-:W-:Y:S01]  /*a300*/  MOV R7, RZ ;  /* 0x000000ff00077202 */ /* 0x000fe20000000f00 */
[----:B------:R-:W-:Y:S01]  /*a310*/  USHF.R.S32.HI UR7, URZ, 0x1f, UR5 ;  /* 0x0000001f3f077899 */ /* 0x000fe20008011405 */
[----:B------:R-:W1:Y:S03]  /*a320*/  S2UR UR20, SR_CTAID.Y ;  /* 0x00000000001479c3 */ /* 0x000e660000002600 */
[----:B------:R-:W-:-:S04]  /*a330*/  ULEA.HI UR7, UR7, UR5, URZ, 0x7 ;  /* 0x0000000507077291 */ /* 0x000fc8000f8f383f */
[----:B------:R-:W-:Y:S01]  /*a340*/  USHF.R.S32.HI UR7, URZ, 0x7, UR7 ;  /* 0x000000073f077899 */ /* 0x000fe20008011407 */
[----:B------:R-:W3:Y:S01]  /*a350*/  S2UR UR21, SR_CTAID.Z ;  /* 0x00000000001579c3 */ /* 0x000ee20000002700 */
[----:B--2---:R-:W-:-:S04]  /*a360*/  USHF.L.U32 UR11, UR11, 0x7, URZ ;  /* 0x000000070b0b7899 */ /* 0x004fc8000800063f */
[----:B------:R-:W-:-:S04]  /*a370*/  UIADD3 UR4, UR11, 0xff, URZ ;  /* 0x000000ff0b047890 */ /* 0x000fc8000fffe03f */
[----:B------:R-:W-:-:S04]  /*a380*/  USHF.R.U32.HI UR4, URZ, 0x7, UR4 ;  /* 0x000000073f047899 */ /* 0x000fc80008011604 */
[----:B------:R-:W-:-:S04]  /*a390*/  UISETP.LT.AND UP0, UPT, UR4, UR7, UPT ;  /* 0x000000070400728c */ /* 0x000fc8000bf01270 */
[----:B------:R-:W-:Y:S01]  /*a3a0*/  USEL UR4, UR4, UR7, UP0 ;  /* 0x0000000704047287 */ /* 0x000fe20008000000 */
[----:B-1-3--:R-:W-:Y:S11]  /*a3b0*/  @!P3 BRA `(.L_x_68) ;  /* 0x000000000084b947 */ /* 0x00aff60003800000 */
[----:B------:R-:W1:Y:S01]  /*a3c0*/  S2R R4, SR_CgaCtaId ;  /* 0x0000000000047919 */ /* 0x000e620000008800 */
[----:B------:R-:W-:Y:S01]  /*a3d0*/  MOV R3, 0x400 ;  /* 0x0000040000037802 */ /* 0x000fe20000000f00 */
[----:B------:R-:W-:-:S03]  /*a3e0*/  IMAD.MOV.U32 R5, RZ, RZ, 0x1 ;  /* 0x00000001ff057424 */ /* 0x000fc600078e00ff */
[----:B-1----:R-:W-:Y:S02]  /*a3f0*/  LEA R4, R4, R3, 0x18 ;  /* 0x0000000304047211 */ /* 0x002fe400078ec0ff */
[----:B------:R-:W-:-:S04]  /*a400*/  SHF.L.U32 R3, R5, 0x1f, RZ ;  /* 0x0000001f05037819 */ /* 0x000fc800000006ff */
[----:B------:R-:W1:Y:S02]  /*a410*/  SYNCS.PHASECHK.TRANS64.TRYWAIT P0, [R4+URZ+0x6060], R3 ;  /* 0x00606003040075a7 */ /* 0x000e64000800017f */
[----:B-1----:R-:W-:Y:S05]  /*a420*/  @!P0 BRA `(.L_x_69) ;  /* 0x0000001000848947 */ /* 0x002fea0003800000 */
.L_x_106:
[----:B------:R-:W-:Y:S01]  /*a430*/  ULOP3.LUT UR5, UR6, 0x2, URZ, 0xfc, !UPT ;  /* 0x0000000206057892 */ /* 0x000fe2000f8efc3f */
[----:B-1----:R-:W-:-:S03]  /*a440*/  @P2 IMAD.MOV.U32 R3, RZ, RZ, 0x800 ;  /* 0x00000800ff032424 */ /* 0x002fc600078e00ff */
[----:B------:R-:W-:Y:S01]  /*a450*/  UPRMT UR5, UR5, 0x9910, URZ ;  /* 0x0000991005057896 */ /* 0x000fe2000800003f */
[----:B------:R1:W-:Y:S03]  /*a460*/  @P2 SYNCS.ARRIVE.TRANS64 RZ, [R4+URZ+0x6050], R3 ;  /* 0x0060500304ff29a7 */ /* 0x0003e6000800003f */
[----:B------:R-:W-:-:S06]  /*a470*/  UISETP.NE.AND UP0, UPT, UR5, 0x2, UPT ;  /* 0x000000020500788c */ /* 0x000fcc000bf05270 */
[----:B------:R-:W-:-:S13]  /*a480*/  PLOP3.LUT P0, PT, PT, PT, UP0, 0x80, 0x0 ;  /* 0x000000000000781c */ /* 0x000fda0003f0f008 */
[----:B-1----:R-:W-:Y:S05]  /*a490*/  @P0 BRA `(.L_x_70) ;  /* 0x0000000000040947 */ /* 0x002fea0003800000 */
[----:B------:R-:W-:Y:S01]  /*a4a0*/  BPT.TRAP 0x1 ;  /* 0x000000040000795c */ /* 0x000fe20000300000 */
.L_x_70:
[----:B------:R-:W-:-:S04]  /*a4b0*/  LOP3.LUT P0, RZ, R0, 0x1f, RZ, 0xc0, !PT ;  /* 0x0000001f00ff7812 */ /* 0x000fc8000780c0ff */
[----:B------:R-:W-:-:S13]  /*a4c0*/  PLOP3.LUT P0, PT, P0, P2, PT, 0x2a, 0x0 ;  /* 0x000000000000781c */ /* 0x000fda0000704572 */
[----:B------:R-:W-:Y:S05]  /*a4d0*/  @P0 BRA `(.L_x_71) ;  /* 0x0000000000040947 */ /* 0x000fea0003800000 */
[----:B------:R-:W-:Y:S01]  /*a4e0*/  BPT.TRAP 0x1 ;  /* 0x000000040000795c */ /* 0x000fe20000300000 */
.L_x_71:
[----:B------:R-:W-:Y:S01]  /*a4f0*/  R2UR UR8, R4 ;  /* 0x00000000040872ca */ /* 0x000fe200000e0000 */
[----:B------:R-:W-:Y:S01]  /*a500*/  ULDC.64 UR12, c[0x0][0x198] ;  /* 0x00006600000c7ab9 */ /* 0x000fe20000000a00 */
[----:B------:R-:W-:Y:S01]  /*a510*/  UMOV UR16, 0x0 ;  /* 0x0000000000107882 */ /* 0x000fe20000000000 */
[----:B------:R-:W-:Y:S01]  /*a520*/  UIADD3 UR14, UP0, UR12, 0xf0, URZ ;  /* 0x000000f00c0e7890 */ /* 0x000fe2000ff1e03f */
[----:B------:R-:W-:Y:S01]  /*a530*/  MOV R3, 0x1 ;  /* 0x0000000100037802 */ /* 0x000fe20000000f00 */
[----:B------:R-:W-:Y:S01]  /*a540*/  UMOV UR17, 0x10000000 ;  /* 0x1000000000117882 */ /* 0x000fe20000000000 */
[----:B------:R-:W-:Y:S01]  /*a550*/  UMOV UR10, URZ ;  /* 0x0000003f000a7c82 */ /* 0x000fe20008000000 */
[----:B------:R-:W-:Y:S01]  /*a560*/  UIADD3.X UR15, URZ, UR13, URZ, UP0, !UPT ;  /* 0x0000000d3f0f7290 */ /* 0x000fe200087fe43f */
[----:B------:R-:W-:Y:S01]  /*a570*/  IMAD.MOV.U32 R7, RZ, RZ, 0x40 ;  /* 0x00000040ff077424 */ /* 0x000fe200078e00ff */
[----:B------:R-:W-:Y:S01]  /*a580*/  UMOV UR12, UR20 ;  /* 0x00000014000c7c82 */ /* 0x000fe20008000000 */
[----:B------:R-:W-:-:S03]  /*a590*/  UMOV UR13, UR21 ;  /* 0x00000015000d7c82 */ /* 0x000fc60008000000 */
[----:B------:R-:W-:-:S09]  /*a5a0*/  UIADD3 UR9, UR8, 0x6050, URZ ;  /* 0x0000605008097890 */ /* 0x000fd2000fffe03f */
[----:B------:R1:W-:Y:S02]  /*a5b0*/  UTMALDG.4D [UR8], [UR14], desc[UR16] ;  /* 0x000010080e0075b4 */ /* 0x0003e40008019000 */
[----:B-1----:R-:W-:Y:S01]  /*a5c0*/  NOP ;  /* 0x0000000000007918 */ /* 0x002fe20000000000 */
.L_x_68:
[----:B------:R-:W-:Y:S05]  /*a5d0*/  BSYNC B0 ;  /* 0x0000000000007941 */ /* 0x000fea0003800000 */
.L_x_67:
[----:B------:R-:W-:Y:S01]  /*a5e0*/  ISETP.LT.AND P4, PT, RZ, UR4, P3 ;  /* 0x00000004ff007c0c */ /* 0x000fe20009f81270 */
[----:B------:R-:W-:-:S12]  /*a5f0*/  BSSY B0, `(.L_x_72) ;  /* 0x0000022000007945 */ /* 0x000fd80003800000 */
[----:B------:R-:W-:Y:S05]  /*a600*/  @!P4 BRA `(.L_x_73) ;  /* 0x000000000080c947 */ /* 0x000fea0003800000 */
[----:B------:R-:W1:Y:S01]  /*a610*/  S2R R5, SR_CgaCtaId ;  /* 0x0000000000057919 */ /* 0x000e620000008800 */
[----:B------:R-:W-:-:S04]  /*a620*/  MOV R2, 0x400 ;  /* 0x0000040000027802 */ /* 0x000fc80000000f00 */
[----:B-1----:R-:W-:Y:S01]  /*a630*/  LEA R5, R5, R2, 0x18 ;  /* 0x0000000205057211 */ /* 0x002fe200078ec0ff */
[----:B------:R-:W-:-:S05]  /*a640*/  IMAD.MOV.U32 R2, RZ, RZ, 0x1 ;  /* 0x00000001ff027424 */ /* 0x000fca00078e00ff */
[----:B------:R-:W-:-:S04]  /*a650*/  SHF.L.U32 R2, R2, 0x1f, RZ ;  /* 0x0000001f02027819 */ /* 0x000fc800000006ff */
[----:B------:R-:W1:Y:S02]  /*a660*/  SYNCS.PHASECHK.TRANS64.TRYWAIT P0, [R5+URZ+0x6028], R2 ;  /* 0x00602802050075a7 */ /* 0x000e64000800017f */
[----:B-1----:R-:W-:Y:S05]  /*a670*/  @!P0 BRA `(.L_x_74) ;  /* 0x0000001000048947 */ /* 0x002fea0003800000 */
.L_x_107:
[----:B------:R-:W-:Y:S01]  /*a680*/  ULOP3.LUT UR5, UR6, 0x2, URZ, 0xfc, !UPT ;  /* 0x0000000206057892 */ /* 0x000fe2000f8efc3f */
[----:B-1----:R-:W-:-:S03]  /*a690*/  @P2 MOV R2, 0x1000 ;  /* 0x0000100000022802 */ /* 0x002fc60000000f00 */
[----:B------:R-:W-:Y:S01]  /*a6a0*/  UPRMT UR5, UR5, 0x9910, URZ ;  /* 0x0000991005057896 */ /* 0x000fe2000800003f */
[----:B------:R1:W-:Y:S03]  /*a6b0*/  @P2 SYNCS.ARRIVE.TRANS64 RZ, [R5+URZ+0x6000], R2 ;  /* 0x0060000205ff29a7 */ /* 0x0003e6000800003f */
[----:B------:R-:W-:-:S06]  /*a6c0*/  UISETP.NE.AND UP0, UPT, UR5, 0x2, UPT ;  /* 0x000000020500788c */ /* 0x000fcc000bf05270 */
[----:B------:R-:W-:-:S13]  /*a6d0*/  PLOP3.LUT P0, PT, PT, PT, UP0, 0x80, 0x0 ;  /* 0x000000000000781c */ /* 0x000fda0003f0f008 */
[----:B-1----:R-:W-:Y:S05]  /*a6e0*/  @P0 BRA `(.L_x_75) ;  /* 0x0000000000040947 */ /* 0x002fea0003800000 */
[----:B------:R-:W-:Y:S01]  /*a6f0*/  BPT.TRAP 0x1 ;  /* 0x000000040000795c */ /* 0x000fe20000300000 */
.L_x_75:
[----:B------:R-:W-:-:S04]  /*a700*/  LOP3.LUT P0, RZ, R0, 0x1f, RZ, 0xc0, !PT ;  /* 0x0000001f00ff7812 */ /* 0x000fc8000780c0ff */
[----:B------:R-:W-:-:S13]  /*a710*/  PLOP3.LUT P0, PT, P0, P2, PT, 0x2a, 0x0 ;  /* 0x000000000000781c */ /* 0x000fda0000704572 */
[----:B------:R-:W-:Y:S05]  /*a720*/  @P0 BRA `(.L_x_76) ;  /* 0x0000000000040947 */ /* 0x000fea0003800000 */
[----:B------:R-:W-:Y:S01]  /*a730*/  BPT.TRAP 0x1 ;  /* 0x000000040000795c */ /* 0x000fe20000300000 */
.L_x_76:
[----:B------:R-:W-:Y:S01]  /*a740*/  R2UR UR17, R5 ;  /* 0x00000000051172ca */ /* 0x000fe200000e0000 */
[----:B------:R-:W-:Y:S01]  /*a750*/  ULDC.64 UR8, c[0x0][0x198] ;  /* 0x0000660000087ab9 */ /* 0x000fe20000000a00 */
[----:B------:R-:W-:Y:S01]  /*a760*/  UMOV UR12, 0x0 ;  /* 0x00000000000c7882 */ /* 0x000fe20000000000 */
[----:B------:R-:W-:Y:S01]  /*a770*/  UIADD3 UR8, UP0, UR8, 0x1f0, URZ ;  /* 0x000001f008087890 */ /* 0x000fe2000ff1e03f */
[----:B------:R-:W-:Y:S01]  /*a780*/  IMAD.MOV.U32 R2, RZ, RZ, 0x1 ;  /* 0x00000001ff027424 */ /* 0x000fe200078e00ff */
[----:B------:R-:W-:Y:S01]  /*a790*/  UMOV UR13, 0x10000000 ;  /* 0x10000000000d7882 */ /* 0x000fe20000000000 */
[----:B------:R-:W-:Y:S01]  /*a7a0*/  UMOV UR18, URZ ;  /* 0x0000003f00127c82 */ /* 0x000fe20008000000 */
[----:B------:R-:W-:Y:S01]  /*a7b0*/  UIADD3.X UR9, URZ, UR9, URZ, UP0, !UPT ;  /* 0x000000093f097290 */ /* 0x000fe200087fe43f */
[----:B------:R-:W-:-:S05]  /*a7c0*/  UMOV UR19, URZ ;  /* 0x0000003f00137c82 */ /* 0x000fca0008000000 */
[----:B------:R-:W-:Y:S02]  /*a7d0*/  UIADD3 UR16, UR17, 0x1000, URZ ;  /* 0x0000100011107890 */ /* 0x000fe4000fffe03f */
[----:B------:R-:W-:-:S09]  /*a7e0*/  UIADD3 UR17, UR17, 0x6000, URZ ;  /* 0x0000600011117890 */ /* 0x000fd2000fffe03f */
[----:B------:R1:W-:Y:S02]  /*a7f0*/  UTMALDG.4D [UR16], [UR8], desc[UR12] ;  /* 0x00000c10080075b4 */ /* 0x0003e40008019000 */
[----:B-1----:R-:W-:Y:S01]  /*a800*/  NOP ;  /* 0x0000000000007918 */ /* 0x002fe20000000000 */
.L_x_73:
[----:B------:R-:W-:Y:S05]  /*a810*/  BSYNC B0 ;  /* 0x0000000000007941 */ /* 0x000fea0003800000 */
.L_x_72:
[----:B------:R-:W-:Y:S04]  /*a820*/  BSSY B0, `(.L_x_77) ;  /* 0x0000025000007945 */ /* 0x000fe80003800000 */
[----:B------:R-:W-:Y:S05]  /*a830*/  @!P3 BRA `(.L_x_78) ;  /* 0x00000000008cb947 */ /* 0x000fea0003800000 */
[----:B------:R-:W1:Y:S01]  /*a840*/  S2R R5, SR_CgaCtaId ;  /* 0x0000000000057919 */ /* 0x000e620000008800 */
[----:B------:R-:W-:-:S04]  /*a850*/  MOV R4, 0x400 ;  /* 0x0000040000047802 */ /* 0x000fc80000000f00 */
[----:B-1----:R-:W-:Y:S01]  /*a860*/  LEA R6, R5, R4, 0x18 ;  /* 0x0000000405067211 */ /* 0x002fe200078ec0ff */
[----:B------:R-:W-:-:S03]  /*a870*/  IMAD.MOV.U32 R5, RZ, RZ, 0x1 ;  /* 0x00000001ff057424 */ /* 0x000fc600078e00ff */
[----:B------:R-:W-:Y:S02]  /*a880*/  LEA R4, R3, R6, 0x3 ;  /* 0x0000000603047211 */ /* 0x000fe400078e18ff */
[----:B------:R-:W-:-:S04]  /*a890*/  SHF.L.U32 R5, R5, 0x1f, RZ ;  /* 0x0000001f05057819 */ /* 0x000fc800000006ff */
[----:B------:R-:W1:Y:S02]  /*a8a0*/  SYNCS.PHASECHK.TRANS64.TRYWAIT P0, [R4+URZ+0x6060], R5 ;  /* 0x00606005040075a7 */ /* 0x000e64000800017f */
[----:B-1----:R-:W-:Y:S05]  /*a8b0*/  @!P0 BRA `(.L_x_79) ;  /* 0x0000000c00888947 */ /* 0x002fea0003800000 */
.L_x_108:
        /* <DEDUP_REMOVED lines=8> */
.L_x_80:
[----:B------:R-:W-:-:S04]  /*a940*/  LOP3.LUT P0, RZ, R0, 0x1f, RZ, 0xc0, !PT ;  /* 0x0000001f00ff7812 */ /* 0x000fc8000780c0ff */
[----:B------:R-:W-:-:S13]  /*a950*/  PLOP3.LUT P0, PT, P0, P2, PT, 0x2a, 0x0 ;  /* 0x000000000000781c */ /* 0x000fda0000704572 */
[----:B------:R-:W-:Y:S05]  /*a960*/  @P0 BRA `(.L_x_81) ;  /* 0x0000000000040947 */ /* 0x000fea0003800000 */
[----:B------:R-:W-:Y:S01]  /*a970*/  BPT.TRAP 0x1 ;  /* 0x000000040000795c */ /* 0x000fe20000300000 */
.L_x_81:
[----:B------:R-:W-:Y:S01]  /*a980*/  R2UR UR16, R3 ;  /* 0x00000000031072ca */ /* 0x000fe200000e0000 */
[----:B------:R-:W-:Y:S01]  /*a990*/  ULDC.64 UR8, c[0x0][0x198] ;  /* 0x0000660000087ab9 */ /* 0x000fe20000000a00 */
[----:B------:R-:W-:Y:S01]  /*a9a0*/  R2UR UR5, R6 ;  /* 0x00000000060572ca */ /* 0x000fe200000e0000 */
[----:B------:R-:W-:Y:S01]  /*a9b0*/  UIADD3 UR8, UP0, UR8, 0xf0, URZ ;  /* 0x000000f008087890 */ /* 0x000fe2000ff1e03f */
[----:B------:R-:W-:Y:S01]  /*a9c0*/  R2UR UR19, R7 ;  /* 0x00000000071372ca */ /* 0x000fe200000e0000 */
[----:B------:R-:W-:Y:S01]  /*a9d0*/  UMOV UR12, 0x0 ;  /* 0x00000000000c7882 */ /* 0x000fe20000000000 */
[----:B------:R-:W-:Y:S01]  /*a9e0*/  R2UR UR17, R4 ;  /* 0x00000000041172ca */ /* 0x000fe200000e0000 */
[----:B------:R-:W-:Y:S01]  /*a9f0*/  UIADD3.X UR9, URZ, UR9, URZ, UP0, !UPT ;  /* 0x000000093f097290 */ /* 0x000fe200087fe43f */
[----:B------:R-:W-:Y:S01]  /*aa00*/  UMOV UR13, 0x10000000 ;  /* 0x10000000000d7882 */ /* 0x000fe20000000000 */
[----:B------:R-:W-:-:S06]  /*aa10*/  UMOV UR18, URZ ;  /* 0x0000003f00127c82 */ /* 0x000fcc0008000000 */
[----:B------:R-:W-:Y:S02]  /*aa20*/  ULEA UR16, UR16, UR5, 0xb ;  /* 0x0000000510107291 */ /* 0x000fe4000f8e583f */
[----:B------:R-:W-:Y:S02]  /*aa30*/  UIADD3 UR19, UR11, UR19, URZ ;  /* 0x000000130b137290 */ /* 0x000fe4000fffe03f */
[----:B------:R-:W-:-:S09]  /*aa40*/  UIADD3 UR17, UR17, 0x6050, URZ ;  /* 0x0000605011117890 */ /* 0x000fd2000fffe03f */
[----:B------:R1:W-:Y:S02]  /*aa50*/  UTMALDG.4D [UR16], [UR8], desc[UR12] ;  /* 0x00000c10080075b4 */ /* 0x0003e40008019000 */
[----:B-1----:R-:W-:Y:S01]  /*aa60*/  NOP ;  /* 0x0000000000007918 */ /* 0x002fe20000000000 */
.L_x_78:
[----:B------:R-:W-:Y:S05]  /*aa70*/  BSYNC B0 ;  /* 0x0000000000007941 */ /* 0x000fea0003800000 */
.L_x_77:
[----:B------:R-:W-:Y:S01]  /*aa80*/  BSSY B0, `(.L_x_82) ;  /* 0x0000027000007945 */ /* 0x000fe20003800000 */
[----:B------:R-:W-:-:S03]  /*aa90*/  IMAD.MOV.U32 R8, RZ, RZ, RZ ;  /* 0x000000ffff087224 */ /* 0x000fc600078e00ff */
[----:B------:R-:W-:Y:S05]  /*aaa0*/  @!P4 BRA `(.L_x_83) ;  /* 0x000000000090c947 */ /* 0x000fea0003800000 */
[----:B------:R-:W1:Y:S01]  /*aab0*/  S2R R4, SR_CgaCtaId ;  /* 0x0000000000047919 */ /* 0x000e620000008800 */
[----:B------:R-:W-:-:S04]  /*aac0*/  MOV R3, 0x400 ;  /* 0x0000040000037802 */ /* 0x000fc80000000f00 */
[----:B-1----:R-:W-:Y:S02]  /*aad0*/  LEA R5, R4, R3, 0x18 ;  /* 0x0000000304057211 */ /* 0x002fe400078ec0ff */
[----:B------:R-:W-:-:S03]  /*aae0*/  MOV R4, 0x1 ;  /* 0x0000000100047802 */ /* 0x000fc60000000f00 */
[----:B------:R-:W-:Y:S01]  /*aaf0*/  IMAD R3, R2, 0x8, R5 ;  /* 0x0000000802037824 */ /* 0x000fe200078e0205 */
[----:B------:R-:W-:-:S04]  /*ab00*/  SHF.L.U32 R4, R4, 0x1f, RZ ;  /* 0x0000001f04047819 */ /* 0x000fc800000006ff */
[----:B------:R-:W1:Y:S02]  /*ab10*/  SYNCS.PHASECHK.TRANS64.TRYWAIT P0, [R3+URZ+0x6028], R4 ;  /* 0x00602804030075a7 */ /* 0x000e64000800017f */
[----:B-1----:R-:W-:Y:S05]  /*ab20*/  @!P0 BRA `(.L_x_84) ;  /* 0x0000000c00008947 */ /* 0x002fea0003800000 */
.L_x_109:
        /* <DEDUP_REMOVED lines=8> */
.L_x_85:
[----:B------:R-:W-:-:S04]  /*abb0*/  LOP3.LUT P0, RZ, R0, 0x1f, RZ, 0xc0, !PT ;  /* 0x0000001f00ff7812 */ /* 0x000fc8000780c0ff */
[----:B------:R-:W-:-:S13]  /*abc0*/  PLOP3.LUT P0, PT, P0, P2, PT, 0x2a, 0x0 ;  /* 0x000000000000781c */ /* 0x000fda0000704572 */
[----:B------:R-:W-:Y:S05]  /*abd0*/  @P0 BRA `(.L_x_86) ;  /* 0x0000000000040947 */ /* 0x000fea0003800000 */
[----:B------:R-:W-:Y:S01]  /*abe0*/  BPT.TRAP 0x1 ;  /* 0x000000040000795c */ /* 0x000fe20000300000 */
.L_x_86:
[C---:B------:R-:W-:Y:S01]  /*abf0*/  LEA R5, R2.reuse, R5, 0xc ;  /* 0x0000000502057211 */ /* 0x040fe200078e60ff */
[----:B------:R-:W-:Y:S01]  /*ac00*/  ULDC.64 UR8, c[0x0][0x198] ;  /* 0x0000660000087ab9 */ /* 0x000fe20000000a00 */
[----:B------:R-:W-:Y:S01]  /*ac10*/  R2UR UR17, R3 ;  /* 0x00000000031172ca */ /* 0x000fe200000e0000 */
[----:B------:R-:W-:Y:S01]  /*ac20*/  UIADD3 UR8, UP0, UR8, 0x2f0, URZ ;  /* 0x000002f008087890 */ /* 0x000fe2000ff1e03f */
[----:B------:R-:W-:Y:S01]  /*ac30*/  R2UR UR16, R5 ;  /* 0x00000000051072ca */ /* 0x000fe200000e0000 */
[----:B------:R-:W-:Y:S01]  /*ac40*/  UMOV UR12, 0x0 ;  /* 0x00000000000c7882 */ /* 0x000fe20000000000 */
[----:B------:R-:W-:Y:S01]  /*ac50*/  UMOV UR13, 0x10000000 ;  /* 0x10000000000d7882 */ /* 0x000fe20000000000 */
[----:B------:R-:W-:Y:S01]  /*ac60*/  UIADD3.X UR9, URZ, UR9, URZ, UP0, !UPT ;  /* 0x000000093f097290 */ /* 0x000fe200087fe43f */
[----:B------:R-:W-:Y:S01]  /*ac70*/  IMAD.MOV.U32 R8, RZ, RZ, 0x1 ;  /* 0x00000001ff087424 */ /* 0x000fe200078e00ff */
[----:B------:R-:W-:Y:S01]  /*ac80*/  UMOV UR18, URZ ;  /* 0x0000003f00127c82 */ /* 0x000fe20008000000 */
[----:B------:R-:W-:Y:S01]  /*ac90*/  UMOV UR19, URZ ;  /* 0x0000003f00137c82 */ /* 0x000fe20008000000 */
[----:B------:R-:W-:-:S04]  /*aca0*/  VIADD R2, R2, 0x1 ;  /* 0x0000000102027836 */ /* 0x000fc80000000000 */
[----:B------:R-:W-:Y:S02]  /*acb0*/  UIADD3 UR17, UR17, 0x6000, URZ ;  /* 0x0000600011117890 */ /* 0x000fe4000fffe03f */
[----:B------:R-:W-:-:S09]  /*acc0*/  UIADD3 UR16, UR16, 0x1000, URZ ;  /* 0x0000100010107890 */ /* 0x000fd2000fffe03f */
[----:B------:R1:W-:Y:S02]  /*acd0*/  UTMALDG.4D [UR16], [UR8], desc[UR12] ;  /* 0x00000c10080075b4 */ /* 0x0003e40008019000 */
[----:B-1----:R-:W-:Y:S01]  /*ace0*/  NOP ;  /* 0x0000000000007918 */ /* 0x002fe20000000000 */
.L_x_83:
[----:B------:R-:W-:Y:S05]  /*acf0*/  BSYNC B0 ;  /* 0x0000000000007941 */ /* 0x000fea0003800000 */
.L_x_82:
[----:B------:R-:W-:-:S04]  /*ad00*/  MOV R3, UR4 ;  /* 0x0000000400037c02 */ /* 0x000fc80008000f00 */
[----:B------:R-:W-:-:S13]  /*ad10*/  ISETP.GE.AND P0, PT, R3, 0x2, PT ;  /* 0x000000020300780c */ /* 0x000fda0003f06270 */
[----:B------:R-:W-:Y:S05]  /*ad20*/  @!P0 EXIT ;  /* 0x000000000000894d */ /* 0x000fea0003800000 */
[----:B------:R-:W-:Y:S01]  /*ad30*/  USHF.L.U32 UR5, UR4, 0x1, URZ ;  /* 0x0000000104057899 */ /* 0x000fe2000800063f */
[----:B------:R-:W-:Y:S01]  /*ad40*/  IMAD.U32 R3, RZ, RZ, UR6 ;  /* 0x00000006ff037e24 */ /* 0x000fe2000f8e00ff */
[----:B------:R-:W-:Y:S01]  /*ad50*/  LOP3.LUT P0, RZ, R0, 0x1f, RZ, 0xc0, !PT ;  /* 0x0000001f00ff7812 */ /* 0x000fe2000780c0ff */
[----:B------:R-:W-:Y:S01]  /*ad60*/  BSSY B0, `(.L_x_87) ;  /* 0x0000056000007945 */ /* 0x000fe20003800000 */
[----:B------:R-:W-:Y:S02]  /*ad70*/  IMAD.MOV.U32 R0, RZ, RZ, 0x1 ;  /* 0x00000001ff007424 */ /* 0x000fe400078e00ff */
[----:B------:R-:W-:Y:S02]  /*ad80*/  PLOP3.LUT P0, PT, P0, P2, PT, 0x2a, 0x0 ;  /* 0x000000000000781c */ /* 0x000fe40000704572 */
[----:B------:R-:W-:Y:S02]  /*ad90*/  LOP3.LUT R3, R3, 0x2, RZ, 0xfc, !PT ;  /* 0x0000000203037812 */ /* 0x000fe400078efcff */
[----:B------:R-:W-:-:S09]  /*ada0*/  MOV R9, UR5 ;  /* 0x0000000500097c02 */ /* 0x000fd20008000f00 */
.L_x_98:
[----:B------:R-:W-:Y:S04]  /*adb0*/  BSSY B1, `(.L_x_88) ;  /* 0x0000025000017945 */ /* 0x000fe80003800000 */
[----:B------:R-:W-:Y:S05]  /*adc0*/  @!P3 BRA `(.L_x_89) ;  /* 0x00000000008cb947 */ /* 0x000fea0003800000 */
[----:B------:R-:W1:Y:S01]  /*add0*/  S2R R5, SR_CgaCtaId ;  /* 0x0000000000057919 */ /* 0x000e620000008800 */
[----:B------:R-:W-:-:S04]  /*ade0*/  MOV R4, 0x400 ;  /* 0x0000040000047802 */ /* 0x000fc80000000f00 */
[----:B-1----:R-:W-:Y:S02]  /*adf0*/  LEA R5, R5, R4, 0x18 ;  /* 0x0000000405057211 */ /* 0x002fe400078ec0ff */
[----:B------:R-:W-:-:S03]  /*ae00*/  SHF.L.U32 R4, R0, 0x1f, RZ ;  /* 0x0000001f00047819 */ /* 0x000fc600000006ff */
[----:B------:R-:W-:-:S04]  /*ae10*/  IMAD R7, R2, 0x8, R5 ;  /* 0x0000000802077824 */ /* 0x000fc800078e0205 */
[----:B------:R-:W1:Y:S02]  /*ae20*/  SYNCS.PHASECHK.TRANS64.TRYWAIT P4, [R7+URZ+0x6028], R4 ;  /* 0x00602804070075a7 */ /* 0x000e64000808017f */
[----:B-1----:R-:W-:Y:S05]  /*ae30*/  @!P4 BRA `(.L_x_90) ;  /* 0x000000080050c947 */ /* 0x002fea0003800000 */
.L_x_110:
[----:B-1----:R-:W-:-:S04]  /*ae40*/  @P2 IMAD.MOV.U32 R4, RZ, RZ, 0x1000 ;  /* 0x00001000ff042424 */ /* 0x002fc800078e00ff */
[----:B------:R1:W-:Y:S02]  /*ae50*/  @P2 SYNCS.ARRIVE.TRANS64 RZ, [R7+URZ+0x6000], R4 ;  /* 0x0060000407ff29a7 */ /* 0x0003e4000800003f */
[----:B-1----:R-:W-:-:S04]  /*ae60*/  PRMT R4, R3, 0x9910, RZ ;  /* 0x0000991003047816 */ /* 0x002fc800000000ff */
[----:B------:R-:W-:-:S13]  /*ae70*/  ISETP.NE.AND P4, PT, R4, 0x2, PT ;  /* 0x000000020400780c */ /* 0x000fda0003f85270 */
[----:B------:R-:W-:Y:S05]  /*ae80*/  @P4 BRA `(.L_x_91) ;  /* 0x0000000000044947 */ /* 0x000fea0003800000 */
[----:B------:R-:W-:Y:S01]  /*ae90*/  BPT.TRAP 0x1 ;  /* 0x000000040000795c */ /* 0x000fe20000300000 */
.L_x_91:
[----:B------:R-:W-:Y:S05]  /*aea0*/  @P0 BRA `(.L_x_92) ;  /* 0x0000000000040947 */ /* 0x000fea0003800000 */
[----:B------:R-:W-:Y:S01]  /*aeb0*/  BPT.TRAP 0x1 ;  /* 0x000000040000795c */ /* 0x000fe20000300000 */
.L_x_92:
[----:B------:R-:W-:Y:S01]  /*aec0*/  LEA R5, R2, R5, 0xc ;  /* 0x0000000502057211 */ /* 0x000fe200078e60ff */
[----:B------:R-:W-:Y:S01]  /*aed0*/  ULDC.64 UR8, c[0x0][0x198] ;  /* 0x0000660000087ab9 */ /* 0x000fe20000000a00 */
[----:B------:R-:W-:Y:S01]  /*aee0*/  R2UR UR17, R7 ;  /* 0x00000000071172ca */ /* 0x000fe200000e0000 */
[----:B------:R-:W-:Y:S01]  /*aef0*/  UIADD3 UR8, UP0, UR8, 0x1f0, URZ ;  /* 0x000001f008087890 */ /* 0x000fe2000ff1e03f */
[----:B------:R-:W-:Y:S01]  /*af00*/  R2UR UR16, R5 ;  /* 0x00000000051072ca */ /* 0x000fe200000e0000 */
[----:B------:R-:W-:Y:S01]  /*af10*/  UMOV UR12, 0x0 ;  /* 0x00000000000c7882 */ /* 0x000fe20000000000 */
[----:B------:R-:W-:Y:S01]  /*af20*/  R2UR UR19, R8 ;  /* 0x00000000081372ca */ /* 0x000fe200000e0000 */
[----:B------:R-:W-:Y:S01]  /*af30*/  UIADD3.X UR9, URZ, UR9, URZ, UP0, !UPT ;  /* 0x000000093f097290 */ /* 0x000fe200087fe43f */
[----:B------:R-:W-:Y:S01]  /*af40*/  VIADD R2, R2, 0x1 ;  /* 0x0000000102027836 */ /* 0x000fe20000000000 */
[----:B------:R-:W-:Y:S01]  /*af50*/  UMOV UR13, 0x10000000 ;  /* 0x10000000000d7882 */ /* 0x000fe20000000000 */
[----:B------:R-:W-:-:S03]  /*af60*/  UMOV UR18, URZ ;  /* 0x0000003f00127c82 */ /* 0x000fc60008000000 */
[C---:B------:R-:W-:Y:S02]  /*af70*/  ISETP.NE.AND P4, PT, R2.reuse, 0x5, PT ;  /* 0x000000050200780c */ /* 0x040fe40003f85270 */
[----:B------:R-:W-:Y:S02]  /*af80*/  UIADD3 UR17, UR17, 0x6000, URZ ;  /* 0x0000600011117890 */ /* 0x000fe4000fffe03f */
[----:B------:R-:W-:Y:S01]  /*af90*/  UIADD3 UR16, UR16, 0x1000, URZ ;  /* 0x0000100010107890 */ /* 0x000fe2000fffe03f */
[----:B------:R-:W-:Y:S01]  /*afa0*/  SEL R5, RZ, 0x1, P4 ;  /* 0x00000001ff057807 */ /* 0x000fe20002000000 */
[----:B------:R-:W-:Y:S01]  /*afb0*/  USHF.L.U32 UR19, UR19, 0x7, URZ ;  /* 0x0000000713137899 */ /* 0x000fe2000800063f */
[----:B------:R-:W-:Y:S02]  /*afc0*/  SEL R2, R2, RZ, P4 ;  /* 0x000000ff02027207 */ /* 0x000fe40002000000 */
[----:B------:R-:W-:-:S06]  /*afd0*/  LOP3.LUT R0, R0, R5, RZ, 0x3c, !PT ;  /* 0x0000000500007212 */ /* 0x000fcc00078e3cff */
[----:B------:R1:W-:Y:S02]  /*afe0*/  UTMALDG.4D [UR16], [UR8], desc[UR12] ;  /* 0x00000c10080075b4 */ /* 0x0003e40008019000 */
[----:B-1----:R-:W-:Y:S01]  /*aff0*/  NOP ;  /* 0x0000000000007918 */ /* 0x002fe20000000000 */
.L_x_89:
[----:B------:R-:W-:Y:S05]  /*b000*/  BSYNC B1 ;  /* 0x0000000000017941 */ /* 0x000fea0003800000 */
.L_x_88:
[----:B------:R-:W-:Y:S01]  /*b010*/  ISETP.LT.OR P4, PT, R9, 0x4, !P3 ;  /* 0x000000040900780c */ /* 0x000fe20005f81670 */
[----:B------:R-:W-:-:S12]  /*b020*/  BSSY B1, `(.L_x_93) ;  /* 0x0000026000017945 */ /* 0x000fd80003800000 */
[----:B------:R-:W-:Y:S05]  /*b030*/  @P4 BRA `(.L_x_94) ;  /* 0x0000000000904947 */ /* 0x000fea0003800000 */
[----:B------:R-:W1:Y:S01]  /*b040*/  S2R R5, SR_CgaCtaId ;  /* 0x0000000000057919 */ /* 0x000e620000008800 */
[----:B------:R-:W-:Y:S02]  /*b050*/  MOV R4, 0x400 ;  /* 0x0000040000047802 */ /* 0x000fe40000000f00 */
[----:B------:R-:W-:Y:S02]  /*b060*/  SHF.L.U32 R7, R0, 0x1f, RZ ;  /* 0x0000001f00077819 */ /* 0x000fe400000006ff */
[----:B-1----:R-:W-:-:S05]  /*b070*/  LEA R5, R5, R4, 0x18 ;  /* 0x0000000405057211 */ /* 0x002fca00078ec0ff */
[----:B------:R-:W-:-:S04]  /*b080*/  IMAD R4, R2, 0x8, R5 ;  /* 0x0000000802047824 */ /* 0x000fc800078e0205 */
[----:B------:R-:W1:Y:S02]  /*b090*/  SYNCS.PHASECHK.TRANS64.TRYWAIT P4, [R4+URZ+0x6028], R7 ;  /* 0x00602807040075a7 */ /* 0x000e64000808017f */
[----:B-1----:R-:W-:Y:S05]  /*b0a0*/  @!P4 BRA `(.L_x_95) ;  /* 0x0000000400c8c947 */ /* 0x002fea0003800000 */
.L_x_111:
[----:B------:R-:W-:Y:S02]  /*b0b0*/  PRMT R6, R3, 0x9910, RZ ;  /* 0x0000991003067816 */ /* 0x000fe400000000ff */
[----:B-1----:R-:W-:Y:S02]  /*b0c0*/  @P1 MOV R7, 0x1000 ;  /* 0x0000100000071802 */ /* 0x002fe40000000f00 */
[----:B------:R-:W-:Y:S02]  /*b0d0*/  ISETP.NE.AND P4, PT, R6, 0x2, PT ;  /* 0x000000020600780c */ /* 0x000fe40003f85270 */
[----:B------:R1:W-:Y:S11]  /*b0e0*/  @P1 SYNCS.ARRIVE.TRANS64 RZ, [R4+URZ+0x6000], R7 ;  /* 0x0060000704ff19a7 */ /* 0x0003f6000800003f */
[----:B-1----:R-:W-:Y:S05]  /*b0f0*/  @P4 BRA `(.L_x_96) ;  /* 0x0000000000044947 */ /* 0x002fea0003800000 */
[----:B------:R-:W-:Y:S01]  /*b100*/  BPT.TRAP 0x1 ;  /* 0x000000040000795c */ /* 0x000fe20000300000 */
.L_x_96:
[----:B------:R-:W-:Y:S05]  /*b110*/  @P0 BRA `(.L_x_97) ;  /* 0x0000000000040947 */ /* 0x000fea0003800000 */
[----:B------:R-:W-:Y:S01]  /*b120*/  BPT.TRAP 0x1 ;  /* 0x000000040000795c */ /* 0x000fe20000300000 */
.L_x_97:
[----:B------:R-:W-:Y:S01]  /*b130*/  IMAD R5, R2, 0x1000, R5 ;  /* 0x0000100002057824 */ /* 0x000fe200078e0205 */
[----:B------:R-:W-:Y:S01]  /*b140*/  R2UR UR17, R4 ;  /* 0x00000000041172ca */ /* 0x000fe200000e0000 */
[----:B------:R-:W-:Y:S01]  /*b150*/  ULDC.64 UR8, c[0x0][0x198] ;  /* 0x0000660000087ab9 */ /* 0x000fe20000000a00 */
[----:B------:R-:W-:Y:S01]  /*b160*/  R2UR UR19, R8 ;  /* 0x00000000081372ca */ /* 0x000fe200000e0000 */
[----:B------:R-:W-:Y:S01]  /*b170*/  UIADD3 UR8, UP0, UR8, 0x2f0, URZ ;  /* 0x000002f008087890 */ /* 0x000fe2000ff1e03f */
[----:B------:R-:W-:Y:S01]  /*b180*/  R2UR UR16, R5 ;  /* 0x00000000051072ca */ /* 0x000fe200000e0000 */
[----:B------:R-:W-:Y:S01]  /*b190*/  UMOV UR12, 0x0 ;  /* 0x00000000000c7882 */ /* 0x000fe20000000000 */
[----:B------:R-:W-:Y:S01]  /*b1a0*/  UMOV UR13, 0x10000000 ;  /* 0x10000000000d7882 */ /* 0x000fe20000000000 */
[----:B------:R-:W-:Y:S01]  /*b1b0*/  UIADD3.X UR9, URZ, UR9, URZ, UP0, !UPT ;  /* 0x000000093f097290 */ /* 0x000fe200087fe43f */
[----:B------:R-:W-:Y:S01]  /*b1c0*/  VIADD R2, R2, 0x1 ;  /* 0x0000000102027836 */ /* 0x000fe20000000000 */
[----:B------:R-:W-:Y:S01]  /*b1d0*/  UMOV UR18, URZ ;  /* 0x0000003f00127c82 */ /* 0x000fe20008000000 */
[----:B------:R-:W-:-:S03]  /*b1e0*/  IADD3 R8, R8, 0x1, RZ ;  /* 0x0000000108087810 */ /* 0x000fc60007ffe0ff */
[----:B------:R-:W-:Y:S01]  /*b1f0*/  UIADD3 UR17, UR17, 0x6000, URZ ;  /* 0x0000600011117890 */ /* 0x000fe2000fffe03f */
[C---:B------:R-:W-:Y:S01]  /*b200*/  ISETP.NE.AND P4, PT, R2.reuse, 0x5, PT ;  /* 0x000000050200780c */ /* 0x040fe20003f85270 */
[----:B------:R-:W-:Y:S02]  /*b210*/  USHF.L.U32 UR19, UR19, 0x7, URZ ;  /* 0x0000000713137899 */ /* 0x000fe4000800063f */
[----:B------:R-:W-:Y:S01]  /*b220*/  UIADD3 UR16, UR16, 0x1000, URZ ;  /* 0x0000100010107890 */ /* 0x000fe2000fffe03f */
[----:B------:R-:W-:Y:S02]  /*b230*/  SEL R5, RZ, 0x1, P4 ;  /* 0x00000001ff057807 */ /* 0x000fe40002000000 */
[----:B------:R-:W-:Y:S02]  /*b240*/  SEL R2, R2, RZ, P4 ;  /* 0x000000ff02027207 */ /* 0x000fe40002000000 */
[----:B------:R-:W-:-:S04]  /*b250*/  LOP3.LUT R0, R0, R5, RZ, 0x3c, !PT ;  /* 0x0000000500007212 */ /* 0x000fc800078e3cff */
[----:B------:R1:W-:Y:S02]  /*b260*/  UTMALDG.4D [UR16], [UR8], desc[UR12] ;  /* 0x00000c10080075b4 */ /* 0x0003e40008019000 */
[----:B-1----:R-:W-:Y:S01]  /*b270*/  NOP ;  /* 0x0000000000007918 */ /* 0x002fe20000000000 */
.L_x_94:
[----:B------:R-:W-:Y:S05]  /*b280*/  BSYNC B1 ;  /* 0x0000000000017941 */ /* 0x000fea0003800000 */
.L_x_93:
[C---:B------:R-:W-:Y:S01]  /*b290*/  ISETP.GT.AND P4, PT, R9.reuse, 0x4, PT ;  /* 0x000000040900780c */ /* 0x040fe20003f84270 */
[----:B------:R-:W-:-:S12]  /*b2a0*/  VIADD R9, R9, 0xfffffffe ;  /* 0xfffffffe09097836 */ /* 0x000fd80000000000 */
[----:B------:R-:W-:Y:S05]  /*b2b0*/  @P4 BRA `(.L_x_98) ;  /* 0xfffffff800bc4947 */ /* 0x000fea000383ffff */
[----:B------:R-:W-:Y:S05]  /*b2c0*/  BSYNC B0 ;  /* 0x0000000000007941 */ /* 0x000fea0003800000 */
.L_x_87:
[----:B------:R-:W-:Y:S05]  /*b2d0*/  EXIT ;  /* 0x000000000000794d */ /* 0x000fea0003800000 */
.L_x_15:
[----:B-1----:R-:W-:-:S04]  /*b2e0*/  IMAD.U32 R3, RZ, RZ, UR6 ;  /* 0x00000006ff037e24 */ /* 0x002fc8000f8e00ff */
[----:B------:R1:W2:Y:S03]  /*b2f0*/  SYNCS.PHASECHK.TRANS64.TRYWAIT P1, [R3+URZ+0x6050], R6 ;  /* 0x00605006030075a7 */ /* 0x0002a6000802017f */
[----:B--2---:R-:W-:Y:S05]  /*b300*/  @!P1 NANOSLEEP.SYNCS 0x989680 ;  /* 0x009896800000995d */ /* 0x004fea0003900000 */
[----:B------:R-:W2:Y:S02]  /*b310*/  @!P1 SYNCS.PHASECHK.TRANS64 P1, [R3+URZ+0x6050], R6 ;  /* 0x00605006030095a7 */ /* 0x000ea4000802007f */
[----:B--2---:R-:W-:Y:S05]  /*b320*/  @!P1 BRA `(.L_x_15) ;  /* 0xfffffffc00ec9947 */ /* 0x004fea000383ffff */
[----:B------:R-:W-:Y:S05]  /*b330*/  BRA `(.L_x_99) ;  /* 0xffffff5800dc7947 */ /* 0x000fea000383ffff */
.L_x_17:
[----:B--2---:R-:W-:-:S04]  /*b340*/  MOV R2, UR38 ;  /* 0x0000002600027c02 */ /* 0x004fc80008000f00 */
[----:B------:R2:W3:Y:S03]  /*b350*/  SYNCS.PHASECHK.TRANS64.TRYWAIT P1, [R2+URZ+0x6000], R9 ;  /* 0x00600009020075a7 */ /* 0x0004e6000802017f */
[----:B---3--:R-:W-:Y:S05]  /*b360*/  @!P1 NANOSLEEP.SYNCS 0x989680 ;  /* 0x009896800000995d */ /* 0x008fea0003900000 */
[----:B------:R-:W3:Y:S02]  /*b370*/  @!P1 SYNCS.PHASECHK.TRANS64 P1, [R2+URZ+0x6000], R9 ;  /* 0x00600009020095a7 */ /* 0x000ee4000802007f */
[----:B---3--:R-:W-:Y:S05]  /*b380*/  @!P1 BRA `(.L_x_17) ;  /* 0xfffffffc00ec9947 */ /* 0x008fea000383ffff */
[----:B------:R-:W-:Y:S05]  /*b390*/  BRA `(.L_x_100) ;  /* 0xffffff5800e87947 */ /* 0x000fea000383ffff */
.L_x_18:
[----:B-1----:R-:W-:-:S04]  /*b3a0*/  IMAD.U32 R3, RZ, RZ, UR16 ;  /* 0x00000010ff037e24 */ /* 0x002fc8000f8e00ff */
[----:B------:R1:W2:Y:S03]  /*b3b0*/  SYNCS.PHASECHK.TRANS64.TRYWAIT P1, [R3+URZ+-0x8], R2 ;  /* 0xfffff802030075a7 */ /* 0x0002a6000802017f */
[----:B--2---:R-:W-:Y:S05]  /*b3c0*/  @!P1 NANOSLEEP.SYNCS 0x989680 ;  /* 0x009896800000995d */ /* 0x004fea0003900000 */
[----:B------:R-:W2:Y:S02]  /*b3d0*/  @!P1 SYNCS.PHASECHK.TRANS64 P1, [R3+URZ+-0x8], R2 ;  /* 0xfffff802030095a7 */ /* 0x000ea4000802007f */
[----:B--2---:R-:W-:Y:S05]  /*b3e0*/  @!P1 BRA `(.L_x_18) ;  /* 0xfffffffc00ec9947 */ /* 0x004fea000383ffff */
[----:B------:R-:W-:Y:S05]  /*b3f0*/  BRA `(.L_x_101) ;  /* 0xffffff5800e47947 */ /* 0x000fea000383ffff */
.L_x_20:
[----:B-1----:R-:W-:-:S04]  /*b400*/  IMAD.U32 R10, RZ, RZ, UR38 ;  /* 0x00000026ff0a7e24 */ /* 0x002fc8000f8e00ff */
[----:B------:R1:W2:Y:S03]  /*b410*/  SYNCS.PHASECHK.TRANS64.TRYWAIT P1, [R10+URZ+0x6008], R9 ;  /* 0x006008090a0075a7 */ /* 0x0002a6000802017f */
[----:B--2---:R-:W-:Y:S05]  /*b420*/  @!P1 NANOSLEEP.SYNCS 0x989680 ;  /* 0x009896800000995d */ /* 0x004fea0003900000 */
[----:B------:R-:W2:Y:S02]  /*b430*/  @!P1 SYNCS.PHASECHK.TRANS64 P1, [R10+URZ+0x6008], R9 ;  /* 0x006008090a0095a7 */ /* 0x000ea4000802007f */
[----:B--2---:R-:W-:Y:S05]  /*b440*/  @!P1 BRA `(.L_x_20) ;  /* 0xfffffffc00ec9947 */ /* 0x004fea000383ffff */
[----:B------:R-:W-:Y:S05]  /*b450*/  BRA `(.L_x_102) ;  /* 0xffffff8000f47947 */ /* 0x000fea000383ffff */
.L_x_25:
[----:B-1----:R-:W-:-:S04]  /*b460*/  MOV R6, UR6 ;  /* 0x0000000600067c02 */ /* 0x002fc80008000f00 */
[----:B------:R1:W2:Y:S03]  /*b470*/  SYNCS.PHASECHK.TRANS64.TRYWAIT P2, [R6+URZ+0x6000], R5 ;  /* 0x00600005060075a7 */ /* 0x0002a6000804017f */
[----:B--2---:R-:W-:Y:S05]  /*b480*/  @!P2 NANOSLEEP.SYNCS 0x989680 ;  /* 0x009896800000a95d */ /* 0x004fea0003900000 */
[----:B------:R-:W2:Y:S02]  /*b490*/  @!P2 SYNCS.PHASECHK.TRANS64 P2, [R6+URZ+0x6000], R5 ;  /* 0x006000050600a5a7 */ /* 0x000ea4000804007f */
[----:B--2---:R-:W-:Y:S05]  /*b4a0*/  @!P2 BRA `(.L_x_25) ;  /* 0xfffffffc00eca947 */ /* 0x004fea000383ffff */
[----:B------:R-:W-:Y:S05]  /*b4b0*/  BRA `(.L_x_103) ;  /* 0xffffff8800007947 */ /* 0x000fea000383ffff */
.L_x_29:
[----:B-1----:R-:W-:-:S04]  /*b4c0*/  IMAD.U32 R10, RZ, RZ, UR6 ;  /* 0x00000006ff0a7e24 */ /* 0x002fc8000f8e00ff */
[----:B------:R1:W2:Y:S03]  /*b4d0*/  SYNCS.PHASECHK.TRANS64.TRYWAIT P2, [R10+URZ+0x6000], R11 ;  /* 0x0060000b0a0075a7 */ /* 0x0002a6000804017f */
[----:B--2---:R-:W-:Y:S05]  /*b4e0*/  @!P2 NANOSLEEP.SYNCS 0x989680 ;  /* 0x009896800000a95d */ /* 0x004fea0003900000 */
[----:B------:R-:W2:Y:S02]  /*b4f0*/  @!P2 SYNCS.PHASECHK.TRANS64 P2, [R10+URZ+0x6000], R11 ;  /* 0x0060000b0a00a5a7 */ /* 0x000ea4000804007f */
[----:B--2---:R-:W-:Y:S05]  /*b500*/  @!P2 BRA `(.L_x_29) ;  /* 0xfffffffc00eca947 */ /* 0x004fea000383ffff */
[----:B------:R-:W-:Y:S05]  /*b510*/  BRA `(.L_x_28) ;  /* 0xffffffa8003c7947 */ /* 0x000fea000383ffff */
.L_x_37:
[----:B-1----:R-:W-:-:S04]  /*b520*/  IMAD.U32 R6, RZ, RZ, UR6 ;  /* 0x00000006ff067e24 */ /* 0x002fc8000f8e00ff */
[----:B------:R1:W2:Y:S03]  /*b530*/  SYNCS.PHASECHK.TRANS64.TRYWAIT P2, [R6+URZ+0x6000], R5 ;  /* 0x00600005060075a7 */ /* 0x0002a6000804017f */
[----:B--2---:R-:W-:Y:S05]  /*b540*/  @!P2 NANOSLEEP.SYNCS 0x989680 ;  /* 0x009896800000a95d */ /* 0x004fea0003900000 */
[----:B------:R-:W2:Y:S02]  /*b550*/  @!P2 SYNCS.PHASECHK.TRANS64 P2, [R6+URZ+0x6000], R5 ;  /* 0x006000050600a5a7 */ /* 0x000ea4000804007f */
[----:B--2---:R-:W-:Y:S05]  /*b560*/  @!P2 BRA `(.L_x_37) ;  /* 0xfffffffc00eca947 */ /* 0x004fea000383ffff */
[----:B------:R-:W-:Y:S05]  /*b570*/  BRA `(.L_x_104) ;  /* 0xffffffac00907947 */ /* 0x000fea000383ffff */
.L_x_41:
[----:B-1----:R-:W-:-:S04]  /*b580*/  MOV R13, UR6 ;  /* 0x00000006000d7c02 */ /* 0x002fc80008000f00 */
[----:B------:R1:W2:Y:S03]  /*b590*/  SYNCS.PHASECHK.TRANS64.TRYWAIT P2, [R13+URZ+0x6000], R82 ;  /* 0x006000520d0075a7 */ /* 0x0002a6000804017f */
[----:B--2---:R-:W-:Y:S05]  /*b5a0*/  @!P2 NANOSLEEP.SYNCS 0x989680 ;  /* 0x009896800000a95d */ /* 0x004fea0003900000 */
[----:B------:R-:W2:Y:S02]  /*b5b0*/  @!P2 SYNCS.PHASECHK.TRANS64 P2, [R13+URZ+0x6000], R82 ;  /* 0x006000520d00a5a7 */ /* 0x000ea4000804007f */
[----:B--2---:R-:W-:Y:S05]  /*b5c0*/  @!P2 BRA `(.L_x_41) ;  /* 0xfffffffc00eca947 */ /* 0x004fea000383ffff */
[----:B------:R-:W-:Y:S05]  /*b5d0*/  BRA `(.L_x_40) ;  /* 0xffffffd800487947 */ /* 0x000fea000383ffff */
.L_x_57:
[----:B--2---:R-:W-:-:S04]  /*b5e0*/  IMAD.U32 R3, RZ, RZ, UR16 ;  /* 0x00000010ff037e24 */ /* 0x004fc8000f8e00ff */
[----:B------:R2:W3:Y:S03]  /*b5f0*/  SYNCS.PHASECHK.TRANS64.TRYWAIT P0, [R3+URZ+0x8], R0 ;  /* 0x00000800030075a7 */ /* 0x0004e6000800017f */
[----:B---3--:R-:W-:Y:S05]  /*b600*/  @!P0 NANOSLEEP.SYNCS 0x989680 ;  /* 0x009896800000895d */ /* 0x008fea0003900000 */
[----:B------:R-:W3:Y:S02]  /*b610*/  @!P0 SYNCS.PHASECHK.TRANS64 P0, [R3+URZ+0x8], R0 ;  /* 0x00000800030085a7 */ /* 0x000ee4000800007f */
[----:B---3--:R-:W-:Y:S05]  /*b620*/  @!P0 BRA `(.L_x_57) ;  /* 0xfffffffc00ec8947 */ /* 0x008fea000383ffff */
[----:B------:R-:W-:Y:S05]  /*b630*/  BRA `(.L_x_105) ;  /* 0xffffffe000b47947 */ /* 0x000fea000383ffff */
.L_x_69:
[----:B-1----:R1:W2:Y:S02]  /*b640*/  SYNCS.PHASECHK.TRANS64.TRYWAIT P0, [R4+URZ+0x6060], R3 ;  /* 0x00606003040075a7 */ /* 0x0022a4000800017f */
[----:B--2---:R-:W-:Y:S05]  /*b650*/  @!P0 NANOSLEEP.SYNCS 0x989680 ;  /* 0x009896800000895d */ /* 0x004fea0003900000 */
[----:B------:R-:W2:Y:S02]  /*b660*/  @!P0 SYNCS.PHASECHK.TRANS64 P0, [R4+URZ+0x6060], R3 ;  /* 0x00606003040085a7 */ /* 0x000ea4000800007f */
[----:B--2---:R-:W-:Y:S05]  /*b670*/  @!P0 BRA `(.L_x_69) ;  /* 0xfffffffc00f08947 */ /* 0x004fea000383ffff */
[----:B------:R-:W-:Y:S05]  /*b680*/  BRA `(.L_x_106) ;  /* 0xffffffec00687947 */ /* 0x000fea000383ffff */
.L_x_74:
[----:B-1----:R1:W2:Y:S02]  /*b690*/  SYNCS.PHASECHK.TRANS64.TRYWAIT P0, [R5+URZ+0x6028], R2 ;  /* 0x00602802050075a7 */ /* 0x0022a4000800017f */
[----:B--2---:R-:W-:Y:S05]  /*b6a0*/  @!P0 NANOSLEEP.SYNCS 0x989680 ;  /* 0x009896800000895d */ /* 0x004fea0003900000 */
[----:B------:R-:W2:Y:S02]  /*b6b0*/  @!P0 SYNCS.PHASECHK.TRANS64 P0, [R5+URZ+0x6028], R2 ;  /* 0x00602802050085a7 */ /* 0x000ea4000800007f */
[----:B--2---:R-:W-:Y:S05]  /*b6c0*/  @!P0 BRA `(.L_x_74) ;  /* 0xfffffffc00f08947 */ /* 0x004fea000383ffff */
[----:B------:R-:W-:Y:S05]  /*b6d0*/  BRA `(.L_x_107) ;  /* 0xffffffec00e87947 */ /* 0x000fea000383ffff */
.L_x_79:
[----:B-1----:R1:W2:Y:S02]  /*b6e0*/  SYNCS.PHASECHK.TRANS64.TRYWAIT P0, [R4+URZ+0x6060], R5 ;  /* 0x00606005040075a7 */ /* 0x0022a4000800017f */
[----:B--2---:R-:W-:Y:S05]  /*b6f0*/  @!P0 NANOSLEEP.SYNCS 0x989680 ;  /* 0x009896800000895d */ /* 0x004fea0003900000 */
[----:B------:R-:W2:Y:S02]  /*b700*/  @!P0 SYNCS.PHASECHK.TRANS64 P0, [R4+URZ+0x6060], R5 ;  /* 0x00606005040085a7 */ /* 0x000ea4000800007f */
[----:B--2---:R-:W-:Y:S05]  /*b710*/  @!P0 BRA `(.L_x_79) ;  /* 0xfffffffc00f08947 */ /* 0x004fea000383ffff */
[----:B------:R-:W-:Y:S05]  /*b720*/  BRA `(.L_x_108) ;  /* 0xfffffff000647947 */ /* 0x000fea000383ffff */
.L_x_84:
[----:B-1----:R1:W2:Y:S02]  /*b730*/  SYNCS.PHASECHK.TRANS64.TRYWAIT P0, [R3+URZ+0x6028], R4 ;  /* 0x00602804030075a7 */ /* 0x0022a4000800017f */
[----:B--2---:R-:W-:Y:S05]  /*b740*/  @!P0 NANOSLEEP.SYNCS 0x989680 ;  /* 0x009896800000895d */ /* 0x004fea0003900000 */
[----:B------:R-:W2:Y:S02]  /*b750*/  @!P0 SYNCS.PHASECHK.TRANS64 P0, [R3+URZ+0x6028], R4 ;  /* 0x00602804030085a7 */ /* 0x000ea4000800007f */
[----:B--2---:R-:W-:Y:S05]  /*b760*/  @!P0 BRA `(.L_x_84) ;  /* 0xfffffffc00f08947 */ /* 0x004fea000383ffff */
[----:B------:R-:W-:Y:S05]  /*b770*/  BRA `(.L_x_109) ;  /* 0xfffffff000ec7947 */ /* 0x000fea000383ffff */
.L_x_90:
[----:B-1----:R1:W2:Y:S02]  /*b780*/  SYNCS.PHASECHK.TRANS64.TRYWAIT P4, [R7+URZ+0x6028], R4 ;  /* 0x00602804070075a7 */ /* 0x0022a4000808017f */
[----:B--2---:R-:W-:Y:S05]  /*b790*/  @!P4 NANOSLEEP.SYNCS 0x989680 ;  /* 0x009896800000c95d */ /* 0x004fea0003900000 */
[----:B------:R-:W2:Y:S02]  /*b7a0*/  @!P4 SYNCS.PHASECHK.TRANS64 P4, [R7+URZ+0x6028], R4 ;  /* 0x006028040700c5a7 */ /* 0x000ea4000808007f */
[----:B--2---:R-:W-:Y:S05]  /*b7b0*/  @!P4 BRA `(.L_x_90) ;  /* 0xfffffffc00f0c947 */ /* 0x004fea000383ffff */
[----:B------:R-:W-:Y:S05]  /*b7c0*/  BRA `(.L_x_110) ;  /* 0xfffffff4009c7947 */ /* 0x000fea000383ffff */
.L_x_95:
[----:B-1----:R1:W2:Y:S02]  /*b7d0*/  SYNCS.PHASECHK.TRANS64.TRYWAIT P4, [R4+URZ+0x6028], R7 ;  /* 0x00602807040075a7 */ /* 0x0022a4000808017f */
[----:B--2---:R-:W-:Y:S05]  /*b7e0*/  @!P4 NANOSLEEP.SYNCS 0x989680 ;  /* 0x009896800000c95d */ /* 0x004fea0003900000 */
[----:B------:R-:W2:Y:S02]  /*b7f0*/  @!P4 SYNCS.PHASECHK.TRANS64 P4, [R4+URZ+0x6028], R7 ;  /* 0x006028070400c5a7 */ /* 0x000ea4000808007f */
[----:B--2---:R-:W-:Y:S05]  /*b800*/  @!P4 BRA `(.L_x_95) ;  /* 0xfffffffc00f0c947 */ /* 0x004fea000383ffff */
[----:B------:R-:W-:Y:S05]  /*b810*/  BRA `(.L_x_111) ;  /* 0xfffffff800247947 */ /* 0x000fea000383ffff */
        .weak           $__internal_0_$__cuda_sm20_rcp_rn_f32_slowpath
        .type           $__internal_0_$__cuda_sm20_rcp_rn_f32_slowpath,@function
        .size           $__internal_0_$__cuda_sm20_rcp_rn_f32_slowpath,(.L_x_117 - $__internal_0_$__cuda_sm20_rcp_rn_f32_slowpath)
$__internal_0_$__cuda_sm20_rcp_rn_f32_slowpath:
[----:B------:R-:W-:Y:S01]  /*b820*/  IMAD.SHL.U32 R0, R2, 0x2, RZ ;  /* 0x0000000202007824 */ /* 0x000fe200078e00ff */
[----:B------:R-:W-:Y:S04]  /*b830*/  BSSY B2, `(.L_x_112) ;  /* 0x0000030000027945 */ /* 0x000fe80003800000 */
[----:B------:R-:W-:-:S04]  /*b840*/  SHF.R.U32.HI R18, RZ, 0x18, R0 ;  /* 0x00000018ff127819 */ /* 0x000fc80000011600 */
[----:B------:R-:W-:-:S13]  /*b850*/  ISETP.NE.U32.AND P0, PT, R18, RZ, PT ;  /* 0x000000ff1200720c */ /* 0x000fda0003f05070 */
[----:B------:R-:W-:Y:S05]  /*b860*/  @P0 BRA `(.L_x_113) ;  /* 0x0000000000280947 */ /* 0x000fea0003800000 */
[----:B------:R-:W-:-:S04]  /*b870*/  SHF.L.U32 R0, R2, 0x1, RZ ;  /* 0x0000000102007819 */ /* 0x000fc800000006ff */
[----:B------:R-:W-:-:S13]  /*b880*/  ISETP.NE.AND P0, PT, R0, RZ, PT ;  /* 0x000000ff0000720c */ /* 0x000fda0003f05270 */
[----:B------:R-:W-:Y:S01]  /*b890*/  @P0 FFMA R10, R2, 1.84467440737095516160e+19, RZ ;  /* 0x5f800000020a0823 */ /* 0x000fe200000000ff */
[----:B------:R-:W-:Y:S08]  /*b8a0*/  @!P0 MUFU.RCP R3, R2 ;  /* 0x0000000200038308 */ /* 0x000ff00000001000 */
[----:B------:R-:W1:Y:S02]  /*b8b0*/  @P0 MUFU.RCP R13, R10 ;  /* 0x0000000a000d0308 */ /* 0x000e640000001000 */
[----:B-1----:R-:W-:-:S04]  /*b8c0*/  @P0 FFMA R0, R10, R13, -1 ;  /* 0xbf8000000a000423 */ /* 0x002fc8000000000d */
[----:B------:R-:W-:-:S04]  /*b8d0*/  @P0 FADD.FTZ R0, -R0, -RZ ;  /* 0x800000ff00000221 */ /* 0x000fc80000010100 */
[----:B------:R-:W-:-:S04]  /*b8e0*/  @P0 FFMA R0, R13, R0, R13 ;  /* 0x000000000d000223 */ /* 0x000fc8000000000d */
[----:B------:R-:W-:Y:S01]  /*b8f0*/  @P0 FFMA R3, R0, 1.84467440737095516160e+19, RZ ;  /* 0x5f80000000030823 */ /* 0x000fe200000000ff */
[----:B------:R-:W-:Y:S06]  /*b900*/  BRA `(.L_x_114) ;  /* 0x0000000000887947 */ /* 0x000fec0003800000 */
.L_x_113:
[----:B------:R-:W-:-:S05]  /*b910*/  VIADD R19, R18, 0xffffff03 ;  /* 0xffffff0312137836 */ /* 0x000fca0000000000 */
[----:B------:R-:W-:-:S13]  /*b920*/  ISETP.GT.U32.AND P0, PT, R19, 0x1, PT ;  /* 0x000000011300780c */ /* 0x000fda0003f04070 */
[----:B------:R-:W-:Y:S05]  /*b930*/  @P0 BRA `(.L_x_115) ;  /* 0x0000000000780947 */ /* 0x000fea0003800000 */
[----:B------:R-:W-:Y:S01]  /*b940*/  LOP3.LUT R0, R2, 0x7fffff, RZ, 0xc0, !PT ;  /* 0x007fffff02007812 */ /* 0x000fe200078ec0ff */
[----:B------:R-:W-:-:S03]  /*b950*/  IMAD.MOV.U32 R14, RZ, RZ, 0x3 ;  /* 0x00000003ff0e7424 */ /* 0x000fc600078e00ff */
[----:B------:R-:W-:Y:S02]  /*b960*/  LOP3.LUT R0, R0, 0x3f800000, RZ, 0xfc, !PT ;  /* 0x3f80000000007812 */ /* 0x000fe400078efcff */
[----:B------:R-:W-:Y:S02]  /*b970*/  SHF.L.U32 R14, R14, R19, RZ ;  /* 0x000000130e0e7219 */ /* 0x000fe400000006ff */
[----:B------:R-:W1:Y:S02]  /*b980*/  MUFU.RCP R3, R0 ;  /* 0x0000000000037308 */ /* 0x000e640000001000 */
[----:B-1----:R-:W-:-:S04]  /*b990*/  FFMA R10, R0, R3, -1 ;  /* 0xbf800000000a7423 */ /* 0x002fc80000000003 */
[----:B------:R-:W-:-:S04]  /*b9a0*/  FADD.FTZ R10, -R10, -RZ ;  /* 0x800000ff0a0a7221 */ /* 0x000fc80000010100 */
[CCC-:B------:R-:W-:Y:S01]  /*b9b0*/  FFMA.RM R12, R3.reuse, R10.reuse, R3.reuse ;  /* 0x0000000a030c7223 */ /* 0x1c0fe20000004003 */
[----:B------:R-:W-:-:S04]  /*b9c0*/  FFMA.RP R13, R3, R10, R3 ;  /* 0x0000000a030d7223 */ /* 0x000fc80000008003 */
[C---:B------:R-:W-:Y:S02]  /*b9d0*/  LOP3.LUT R3, R12.reuse, 0x7fffff, RZ, 0xc0, !PT ;  /* 0x007fffff0c037812 */ /* 0x040fe400078ec0ff */
[----:B------:R-:W-:Y:S02]  /*b9e0*/  FSETP.NEU.FTZ.AND P0, PT, R12, R13, PT ;  /* 0x0000000d0c00720b */ /* 0x000fe40003f1d000 */
[----:B------:R-:W-:Y:S02]  /*b9f0*/  LOP3.LUT R3, R3, 0x800000, RZ, 0xfc, !PT ;  /* 0x0080000003037812 */ /* 0x000fe400078efcff */
[----:B------:R-:W-:Y:S02]  /*ba00*/  SEL R10, RZ, 0xffffffff, !P0 ;  /* 0xffffffffff0a7807 */ /* 0x000fe40004000000 */
[----:B------:R-:W-:Y:S02]  /*ba10*/  LOP3.LUT R14, R14, R3, RZ, 0xc0, !PT ;  /* 0x000000030e0e7212 */ /* 0x000fe400078ec0ff */
[----:B------:R-:W-:-:S02]  /*ba20*/  IADD3 R10, -R10, RZ, RZ ;  /* 0x000000ff0a0a7210 */ /* 0x000fc40007ffe1ff */
[-C--:B------:R-:W-:Y:S02]  /*ba30*/  SHF.R.U32.HI R14, RZ, R19.reuse, R14 ;  /* 0x00000013ff0e7219 */ /* 0x080fe4000001160e */
[----:B------:R-:W-:Y:S02]  /*ba40*/  LOP3.LUT P1, RZ, R10, R19, R3, 0xf8, !PT ;  /* 0x000000130aff7212 */ /* 0x000fe4000782f803 */
[C---:B------:R-:W-:Y:S02]  /*ba50*/  LOP3.LUT P0, RZ, R14.reuse, 0x1, RZ, 0xc0, !PT ;  /* 0x000000010eff7812 */ /* 0x040fe4000780c0ff */
[----:B------:R-:W-:-:S04]  /*ba60*/  LOP3.LUT P2, RZ, R14, 0x2, RZ, 0xc0, !PT ;  /* 0x000000020eff7812 */ /* 0x000fc8000784c0ff */
[----:B------:R-:W-:Y:S02]  /*ba70*/  PLOP3.LUT P0, PT, P0, P1, P2, 0xe0, 0x0 ;  /* 0x000000000000781c */ /* 0x000fe40000703c20 */
[----:B------:R-:W-:Y:S02]  /*ba80*/  LOP3.LUT P1, RZ, R2, 0x7fffff, RZ, 0xc0, !PT ;  /* 0x007fffff02ff7812 */ /* 0x000fe4000782c0ff */
[----:B------:R-:W-:-:S05]  /*ba90*/  SEL R0, RZ, 0x1, !P0 ;  /* 0x00000001ff007807 */ /* 0x000fca0004000000 */
[----:B------:R-:W-:-:S05]  /*baa0*/  IMAD.MOV R0, RZ, RZ, -R0 ;  /* 0x000000ffff007224 */ /* 0x000fca00078e0a00 */
[----:B------:R-:W-:Y:S01]  /*bab0*/  ISETP.GE.AND P0, PT, R0, RZ, PT ;  /* 0x000000ff0000720c */ /* 0x000fe20003f06270 */
[----:B------:R-:W-:-:S05]  /*bac0*/  VIADD R0, R18, 0xffffff04 ;  /* 0xffffff0412007836 */ /* 0x000fca0000000000 */
[----:B------:R-:W-:-:S07]  /*bad0*/  SHF.R.U32.HI R3, RZ, R0, R3 ;  /* 0x00000000ff037219 */ /* 0x000fce0000011603 */
[----:B------:R-:W-:-:S05]  /*bae0*/  @!P0 IADD3 R3, R3, 0x1, RZ ;  /* 0x0000000103038810 */ /* 0x000fca0007ffe0ff */
[----:B------:R-:W-:-:S05]  /*baf0*/  @!P1 IMAD.SHL.U32 R3, R3, 0x2, RZ ;  /* 0x0000000203039824 */ /* 0x000fca00078e00ff */
[----:B------:R-:W-:Y:S01]  /*bb00*/  LOP3.LUT R3, R3, 0x80000000, R2, 0xf8, !PT ;  /* 0x8000000003037812 */ /* 0x000fe200078ef802 */
[----:B------:R-:W-:Y:S06]  /*bb10*/  BRA `(.L_x_114) ;  /* 0x0000000000047947 */ /* 0x000fec0003800000 */
.L_x_115:
[----:B------:R1:W2:Y:S02]  /*bb20*/  MUFU.RCP R3, R2 ;  /* 0x0000000200037308 */ /* 0x0002a40000001000 */
.L_x_114:
[----:B------:R-:W-:Y:S05]  /*bb30*/  BSYNC B2 ;  /* 0x0000000000027941 */ /* 0x000fea0003800000 */
.L_x_112:
[----:B--2---:R-:W-:Y:S01]  /*bb40*/  IMAD.MOV.U32 R0, RZ, RZ, R3 ;  /* 0x000000ffff007224 */ /* 0x004fe200078e0003 */
[----:B-1----:R-:W-:Y:S01]  /*bb50*/  MOV R2, R15 ;  /* 0x0000000f00027202 */ /* 0x002fe20000000f00 */
[----:B------:R-:W-:-:S04]  /*bb60*/  IMAD.MOV.U32 R3, RZ, RZ, 0x0 ;  /* 0x00000000ff037424 */ /* 0x000fc800078e00ff */
[----:B------:R-:W-:Y:S05]  /*bb70*/  RET.REL.NODEC R2 `(_ZN7cutlass13device_kernelINS_4fmha6kernel28FmhaKernelTmaWarpSpecializedINS1_10collective30FmhaMainloopTmaWarpSpecializedINS_6half_tEffN4cute5tupleIJNS7_1CILi128EEESA_NS9_ILi16EEEEEENS8_IJiNS9_ILi1EEENS8_IJiiEEEEEESF_SF_NS4_12CausalFusionEJEEENS4_15FmhaFwdEpilogueIS6_fNS8_IJNS9_ILi64EEESB_SA_EEEEENS2_23IndividualTileSchedulerEJEEEEEvNT_6ParamsE) ;  /* 0xffffff4402207950 */ /* 0x000fea0003c3ffff */
.L_x_116:
[----:B------:R-:W-:-:S00]  /*bb80*/  BRA `(.L_x_116) ;  /* 0xfffffffc00fc7947 */ /* 0x000fc0000383ffff */
[----:B------:R-:W-:-:S00]  /*bb90*/  NOP ;  /* 0x0000000000007918 */ /* 0x000fc00000000000 */
        /* <DEDUP_REMOVED lines=14> */
.L_x_117:


//--------------------- .nv.global.init           --------------------------
	.section	.nv.global.init,"aw",@progbits
.nv.global.init:
	.type		$str$24,@object
	.size		$str$24,($str$25 - $str$24)
$str$24:
        /*0000*/ 	.byte	0x28, 0x61, 0x64, 0x64, 0x72, 0x65, 0x73, 0x73, 0x20, 0x26, 0x20, 0x6d, 0x61, 0x73, 0x6b, 0x29
        /*0010*/ 	.byte	0x20, 0x3d, 0x3d, 0x20, 0x30, 0x00
	.type		$str$25,@object
	.size		$str$25,(__unnamed_1 - $str$25)
$str$25:
        /*0016*/ 	.byte	0x2f, 0x74, 0x6d, 0x70, 0x2f, 0x63, 0x75, 0x74, 0x6c, 0x61, 0x73, 0x73, 0x5f, 0x73, 0x77, 0x65
        /*0026*/ 	.byte	0x65, 0x70, 0x5f, 0x73, 0x72, 0x63, 0x2f, 0x69, 0x6e, 0x63, 0x6c, 0x75, 0x64, 0x65, 0x2f, 0x63
        /*0036*/ 	.byte	0x75, 0x74, 0x65, 0x2f, 0x70, 0x6f, 0x69, 0x6e, 0x74, 0x65, 0x72, 0x5f, 0x66, 0x6c, 0x61, 0x67
        /*0046*/ 	.byte	0x67, 0x65, 0x64, 0x2e, 0x68, 0x70, 0x70, 0x00
	.type		__unnamed_1,@object
	.size		__unnamed_1,(.L_0 - __unnamed_1)
__unnamed_1:
        /*004e*/ 	.byte	0x61, 0x75, 0x74, 0x6f, 0x20, 0x63, 0x75, 0x74, 0x65, 0x3a, 0x3a, 0x61, 0x73, 0x5f, 0x70, 0x6f
        /* <DEDUP_REMOVED lines=27> */
        /*020e*/ 	.byte	0x3e, 0x3e, 0x5d, 0x00
.L_0:


//--------------------- .nv.shared._ZN7cutlass13device_kernelINS_4fmha6kernel28FmhaKernelTmaWarpSpecializedINS1_10collective30FmhaMainloopTmaWarpSpecializedINS_6half_tEffN4cute5tupleIJNS7_1CILi128EEESA_NS9_ILi16EEEEEENS8_IJiNS9_ILi1EEENS8_IJiiEEEEEESF_SF_NS4_12CausalFusionEJEEENS4_15FmhaFwdEpilogueIS6_fNS8_IJNS9_ILi64EEESB_SA_EEEEENS2_23IndividualTileSchedulerEJEEEEEvNT_6ParamsE --------------------------
	.section	.nv.shared._ZN7cutlass13device_kernelINS_4fmha6kernel28FmhaKernelTmaWarpSpecializedINS1_10collective30FmhaMainloopTmaWarpSpecializedINS_6half_tEffN4cute5tupleIJNS7_1CILi128EEESA_NS9_ILi16EEEEEENS8_IJiNS9_ILi1EEENS8_IJiiEEEEEESF_SF_NS4_12CausalFusionEJEEENS4_15FmhaFwdEpilogueIS6_fNS8_IJNS9_ILi64EEESB_SA_EEEEENS2_23IndividualTileSchedulerEJEEEEEvNT_6ParamsE,"aw",@nobits
	.sectionflags	@""
	.align	16
	.zero		1024


//--------------------- .nv.shared.reserved.0     --------------------------
	.section	.nv.shared.reserved.0,"aw",@nobits
	.weak		__nv_reservedSMEM_offset_0_alias
	.size		__nv_reservedSMEM_offset_0_alias, 0, 0
	.other		__nv_reservedSMEM_offset_0_alias,@"STO_CUDA_RESERVED_SHARED STV_DEFAULT"
__nv_reservedSMEM_offset_0_alias:
	.zero		0


//--------------------- .nv.global                --------------------------
	.section	.nv.global,"aw",@nobits
.nv.global:
	.type		_ZN39_INTERNAL_23d9e8de_4_k_cu_1e04a827_29384cute1_E,@object
	.size		_ZN39_INTERNAL_23d9e8de_4_k_cu_1e04a827_29384cute1_E,(_ZN39_INTERNAL_23d9e8de_4_k_cu_1e04a827_29384cuda3std3__45__cpo6cbeginE - _ZN39_INTERNAL_23d9e8de_4_k_cu_1e04a827_29384cute1_E)
_ZN39_INTERNAL_23d9e8de_4_k_cu_1e04a827_29384cute1_E:
	.zero		1
	.type		_ZN39_INTERNAL_23d9e8de_4_k_cu_1e04a827_29384cuda3std3__45__cpo6cbeginE,@object
	.size		_ZN39_INTERNAL_23d9e8de_4_k_cu_1e04a827_29384cuda3std3__45__cpo6cbeginE,(_ZN39_INTERNAL_23d9e8de_4_k_cu_1e04a827_29384cuda3std3__48in_placeE - _ZN39_INTERNAL_23d9e8de_4_k_cu_1e04a827_29384cuda3std3__45__cpo6cbeginE)
_ZN39_INTERNAL_23d9e8de_4_k_cu_1e04a827_29384cuda3std3__45__cpo6cbeginE:
	.zero		1
	.type		_ZN39_INTERNAL_23d9e8de_4_k_cu_1e04a827_29384cuda3std3__48in_placeE,@object
	.size		_ZN39_INTERNAL_23d9e8de_4_k_cu_1e04a827_29384cuda3std3__48in_placeE,(_ZN39_INTERNAL_23d9e8de_4_k_cu_1e04a827_29384cuda3std6ranges3__45__cpo9iter_moveE - _ZN39_INTERNAL_23d9e8de_4_k_cu_1e04a827_29384cuda3std3__48in_placeE)
_ZN39_INTERNAL_23d9e8de_4_k_cu_1e04a827_29384cuda3std3__48in_placeE:
	.zero		1
	.type		_ZN39_INTERNAL_23d9e8de_4_k_cu_1e04a827_29384cuda3std6ranges3__45__cpo9iter_moveE,@object
	.size		_ZN39_INTERNAL_23d9e8de_4_k_cu_1e04a827_29384cuda3std6ranges3__45__cpo9iter_moveE,(_ZN39_INTERNAL_23d9e8de_4_k_cu_1e04a827_29384cuda3std3__45__cpo5beginE - _ZN39_INTERNAL_23d9e8de_4_k_cu_1e04a827_29384cuda3std6ranges3__45__cpo9iter_moveE)
_ZN39_INTERNAL_23d9e8de_4_k_cu_1e04a827_29384cuda3std6ranges3__45__cpo9iter_moveE:
	.zero		1
	.type		_ZN39_INTERNAL_23d9e8de_4_k_cu_1e04a827_29384cuda3std3__45__cpo5beginE,@object
	.size		_ZN39_INTERNAL_23d9e8de_4_k_cu_1e04a827_29384cuda3std3__45__cpo5beginE,(_ZN39_INTERNAL_23d9e8de_4_k_cu_1e04a827_29384cuda3std3__441_GLOBAL__N__23d9e8de_4_k_cu_1e04a827_29386ignoreE - _ZN39_INTERNAL_23d9e8de_4_k_cu_1e04a827_29384cuda3std3__45__cpo5beginE)
_ZN39_INTERNAL_23d9e8de_4_k_cu_1e04a827_29384cuda3std3__45__cpo5beginE:
	.zero		1
	.type		_ZN39_INTERNAL_23d9e8de_4_k_cu_1e04a827_29384cuda3std3__441_GLOBAL__N__23d9e8de_4_k_cu_1e04a827_29386ignoreE,@object
	.size		_ZN39_INTERNAL_23d9e8de_4_k_cu_1e04a827_29384cuda3std3__441_GLOBAL__N__23d9e8de_4_k_cu_1e04a827_29386ignoreE,(_ZN39_INTERNAL_23d9e8de_4_k_cu_1e04a827_29384cute7productE - _ZN39_INTERNAL_23d9e8de_4_k_cu_1e04a827_29384cuda3std3__441_GLOBAL__N__23d9e8de_4_k_cu_1e04a827_29386ignoreE)
_ZN39_INTERNAL_23d9e8de_4_k_cu_1e04a827_29384cuda3std3__441_GLOBAL__N__23d9e8de_4_k_cu_1e04a827_29386ignoreE:
	.zero		1
	.type		_ZN39_INTERNAL_23d9e8de_4_k_cu_1e04a827_29384cute7productE,@object
	.size		_ZN39_INTERNAL_23d9e8de_4_k_cu_1e04a827_29384cute7productE,(_ZN39_INTERNAL_23d9e8de_4_k_cu_1e04a827_29384cuda3std3__45__cpo3endE - _ZN39_INTERNAL_23d9e8de_4_k_cu_1e04a827_29384cute7productE)
_ZN39_INTERNAL_23d9e8de_4_k_cu_1e04a827_29384cute7productE:
	.zero		1
	.type		_ZN39_INTERNAL_23d9e8de_4_k_cu_1e04a827_29384cuda3std3__45__cpo3endE,@object
	.size		_ZN39_INTERNAL_23d9e8de_4_k_cu_1e04a827_29384cuda3std3__45__cpo3endE,(_ZN39_INTERNAL_23d9e8de_4_k_cu_1e04a827_29384cuda3std3__419piecewise_constructE - _ZN39_INTERNAL_23d9e8de_4_k_cu_1e04a827_29384cuda3std3__45__cpo3endE)
_ZN39_INTERNAL_23d9e8de_4_k_cu_1e04a827_29384cuda3std3__45__cpo3endE:
	.zero		1
	.type		_ZN39_INTERNAL_23d9e8de_4_k_cu_1e04a827_29384cuda3std3__419piecewise_constructE,@object
	.size		_ZN39_INTERNAL_23d9e8de_4_k_cu_1e04a827_29384cuda3std3__419piecewise_constructE,(_ZN39_INTERNAL_23d9e8de_4_k_cu_1e04a827_29384cuda3std3__45__cpo4cendE - _ZN39_INTERNAL_23d9e8de_4_k_cu_1e04a827_29384cuda3std3__419piecewise_constructE)
_ZN39_INTERNAL_23d9e8de_4_k_cu_1e04a827_29384cuda3std3__419piecewise_constructE:
	.zero		1
	.type		_ZN39_INTERNAL_23d9e8de_4_k_cu_1e04a827_29384cuda3std3__45__cpo4cendE,@object
	.size		_ZN39_INTERNAL_23d9e8de_4_k_cu_1e04a827_29384cuda3std3__45__cpo4cendE,(_ZN39_INTERNAL_23d9e8de_4_k_cu_1e04a827_29384cuda3std6ranges3__45__cpo4swapE - _ZN39_INTERNAL_23d9e8de_4_k_cu_1e04a827_29384cuda3std3__45__cpo4cendE)
_ZN39_INTERNAL_23d9e8de_4_k_cu_1e04a827_29384cuda3std3__45__cpo4cendE:
	.zero		1
	.type		_ZN39_INTERNAL_23d9e8de_4_k_cu_1e04a827_29384cuda3std6ranges3__45__cpo4swapE,@object
	.size		_ZN39_INTERNAL_23d9e8de_4_k_cu_1e04a827_29384cuda3std6ranges3__45__cpo4swapE,(.L_8 - _ZN39_INTERNAL_23d9e8de_4_k_cu_1e04a827_29384cuda3std6ranges3__45__cpo4swapE)
_ZN39_INTERNAL_23d9e8de_4_k_cu_1e04a827_29384cuda3std6ranges3__45__cpo4swapE:
	.zero		1
.L_8:


//--------------------- .nv.constant0._ZN7cutlass13device_kernelINS_4fmha6kernel28FmhaKernelTmaWarpSpecializedINS1_10collective30FmhaMainloopTmaWarpSpecializedINS_6half_tEffN4cute5tupleIJNS7_1CILi128EEESA_NS9_ILi16EEEEEENS8_IJiNS9_ILi1EEENS8_IJiiEEEEEESF_SF_NS4_12CausalFusionEJEEENS4_15FmhaFwdEpilogueIS6_fNS8_IJNS9_ILi64EEESB_SA_EEEEENS2_23IndividualTileSchedulerEJEEEEEvNT_6ParamsE --------------------------
	.section	.nv.constant0._ZN7cutlass13device_kernelINS_4fmha6kernel28FmhaKernelTmaWarpSpecializedINS1_10collective30FmhaMainloopTmaWarpSpecializedINS_6half_tEffN4cute5tupleIJNS7_1CILi128EEESA_NS9_ILi16EEEEEENS8_IJiNS9_ILi1EEENS8_IJiiEEEEEESF_SF_NS4_12CausalFusionEJEEENS4_15FmhaFwdEpilogueIS6_fNS8_IJNS9_ILi64EEESB_SA_EEEEENS2_23IndividualTileSchedulerEJEEEEEvNT_6ParamsE,"a",@progbits
	.sectionflags	@""
	.align	4
.nv.constant0._ZN7cutlass13device_kernelINS_4fmha6kernel28FmhaKernelTmaWarpSpecializedINS1_10collective30FmhaMainloopTmaWarpSpecializedINS_6half_tEffN4cute5tupleIJNS7_1CILi128EEESA_NS9_ILi16EEEEEENS8_IJiNS9_ILi1EEENS8_IJiiEEEEEESF_SF_NS4_12CausalFusionEJEEENS4_15FmhaFwdEpilogueIS6_fNS8_IJNS9_ILi64EEESB_SA_EEEEENS2_23IndividualTileSchedulerEJEEEEEvNT_6ParamsE:
	.zero		2688


//--------------------- SYMBOLS --------------------------

	.type		.nv.reservedSmem.offset0,@object
	.size		.nv.reservedSmem.offset0,0x4
	.type		__assertfail,@function
